//
// Generated by NVIDIA NVVM Compiler
//
// Compiler Build ID: CL-36424714
// Cuda compilation tools, release 13.0, V13.0.88
// Based on NVVM 20.0.0
//

.version 9.0
.target sm_100
.address_size 64

	// .globl	_Z12derivative_xPKfPf
.const .align 4 .f32 c_ax;
.const .align 4 .f32 c_bx;
.const .align 4 .f32 c_cx;
.const .align 4 .f32 c_dx;
.const .align 4 .f32 c_ay;
.const .align 4 .f32 c_by;
.const .align 4 .f32 c_cy;
.const .align 4 .f32 c_dy;
.const .align 4 .f32 c_az;
.const .align 4 .f32 c_bz;
.const .align 4 .f32 c_cz;
.const .align 4 .f32 c_dz;
// _ZZ12derivative_xPKfPfE3s_f has been demoted
// _ZZ22derivative_x_l_pencilsPKfPfE3s_f has been demoted
// _ZZ12derivative_yPKfPfE3s_f has been demoted
// _ZZ22derivative_y_l_pencilsPKfPfE3s_f has been demoted
// _ZZ12derivative_zPKfPfE3s_f has been demoted
// _ZZ22derivative_z_l_pencilsPKfPfE3s_f has been demoted

.visible .entry _Z12derivative_xPKfPf(
	.param .u64 .ptr .align 1 _Z12derivative_xPKfPf_param_0,
	.param .u64 .ptr .align 1 _Z12derivative_xPKfPf_param_1
)
{
	.reg .pred 	%p<2>;
	.reg .b32 	%r<15>;
	.reg .b32 	%f<24>;
	.reg .b64 	%rd<9>;
	// demoted variable
	.shared .align 4 .b8 _ZZ12derivative_xPKfPfE3s_f[1152];
	ld.param.u64 	%rd2, [_Z12derivative_xPKfPf_param_0];
	ld.param.u64 	%rd1, [_Z12derivative_xPKfPf_param_1];
	cvta.to.global.u64 	%rd3, %rd2;
	mov.u32 	%r3, %tid.x;
	mov.u32 	%r4, %ctaid.x;
	mov.u32 	%r5, %ntid.y;
	mov.u32 	%r6, %tid.y;
	mad.lo.s32 	%r7, %r4, %r5, %r6;
	mov.u32 	%r8, %ctaid.y;
	shl.b32 	%r9, %r8, 12;
	shl.b32 	%r10, %r7, 6;
	or.b32  	%r11, %r9, %r3;
	add.s32 	%r1, %r11, %r10;
	mul.wide.u32 	%rd4, %r1, 4;
	add.s64 	%rd5, %rd3, %rd4;
	ld.global.f32 	%f1, [%rd5];
	mov.u32 	%r12, _ZZ12derivative_xPKfPfE3s_f;
	mad.lo.s32 	%r13, %r6, 288, %r12;
	shl.b32 	%r14, %r3, 2;
	add.s32 	%r2, %r13, %r14;
	st.shared.f32 	[%r2+16], %f1;
	bar.sync 	0;
	setp.gt.u32 	%p1, %r3, 3;
	@%p1 bra 	$L__BB0_2;
	ld.shared.f32 	%f2, [%r2+252];
	st.shared.f32 	[%r2], %f2;
	ld.shared.f32 	%f3, [%r2+20];
	st.shared.f32 	[%r2+272], %f3;
$L__BB0_2:
	cvta.to.global.u64 	%rd6, %rd1;
	bar.sync 	0;
	ld.const.f32 	%f4, [c_ax];
	ld.shared.f32 	%f5, [%r2+20];
	ld.shared.f32 	%f6, [%r2+12];
	sub.f32 	%f7, %f5, %f6;
	ld.const.f32 	%f8, [c_bx];
	ld.shared.f32 	%f9, [%r2+24];
	ld.shared.f32 	%f10, [%r2+8];
	sub.f32 	%f11, %f9, %f10;
	mul.f32 	%f12, %f8, %f11;
	fma.rn.f32 	%f13, %f4, %f7, %f12;
	ld.const.f32 	%f14, [c_cx];
	ld.shared.f32 	%f15, [%r2+28];
	ld.shared.f32 	%f16, [%r2+4];
	sub.f32 	%f17, %f15, %f16;
	fma.rn.f32 	%f18, %f14, %f17, %f13;
	ld.const.f32 	%f19, [c_dx];
	ld.shared.f32 	%f20, [%r2+32];
	ld.shared.f32 	%f21, [%r2];
	sub.f32 	%f22, %f20, %f21;
	fma.rn.f32 	%f23, %f19, %f22, %f18;
	add.s64 	%rd8, %rd6, %rd4;
	st.global.f32 	[%rd8], %f23;
	ret;

}
	// .globl	_Z22derivative_x_l_pencilsPKfPf
.visible .entry _Z22derivative_x_l_pencilsPKfPf(
	.param .u64 .ptr .align 1 _Z22derivative_x_l_pencilsPKfPf_param_0,
	.param .u64 .ptr .align 1 _Z22derivative_x_l_pencilsPKfPf_param_1
)
{
	.reg .pred 	%p<21>;
	.reg .b32 	%r<218>;
	.reg .b32 	%f<100>;
	.reg .b64 	%rd<25>;
	// demoted variable
	.shared .align 4 .b8 _ZZ22derivative_x_l_pencilsPKfPfE3s_f[9216];
	ld.param.u64 	%rd3, [_Z22derivative_x_l_pencilsPKfPf_param_0];
	ld.param.u64 	%rd4, [_Z22derivative_x_l_pencilsPKfPf_param_1];
	cvta.to.global.u64 	%rd1, %rd3;
	cvta.to.global.u64 	%rd2, %rd4;
	mov.u32 	%r1, %tid.x;
	mov.u32 	%r2, %ctaid.x;
	shl.b32 	%r3, %r2, 5;
	mov.u32 	%r4, %ctaid.y;
	mov.u32 	%r217, %tid.y;
	setp.gt.u32 	%p1, %r217, 31;
	@%p1 bra 	$L__BB1_7;
	shl.b32 	%r6, %r4, 12;
	mov.u32 	%r7, %ntid.y;
	add.s32 	%r101, %r217, %r7;
	max.u32 	%r102, %r101, 32;
	setp.lt.u32 	%p2, %r101, 32;
	selp.u32 	%r103, 1, 0, %p2;
	add.s32 	%r104, %r101, %r103;
	sub.s32 	%r105, %r102, %r104;
	div.u32 	%r106, %r105, %r7;
	add.s32 	%r8, %r106, %r103;
	and.b32  	%r107, %r8, 3;
	setp.eq.s32 	%p3, %r107, 3;
	mov.u32 	%r202, %r217;
	@%p3 bra 	$L__BB1_4;
	add.s32 	%r108, %r8, 1;
	and.b32  	%r109, %r108, 3;
	shl.b32 	%r110, %r1, 2;
	mad.lo.s32 	%r111, %r217, 288, %r110;
	mov.u32 	%r112, _ZZ22derivative_x_l_pencilsPKfPfE3s_f;
	add.s32 	%r113, %r111, %r112;
	add.s32 	%r195, %r113, 16;
	mul.lo.s32 	%r10, %r7, 288;
	add.s32 	%r114, %r1, %r6;
	shl.b32 	%r115, %r2, 11;
	add.s32 	%r116, %r114, %r115;
	shl.b32 	%r117, %r217, 6;
	add.s32 	%r194, %r116, %r117;
	shl.b32 	%r12, %r7, 6;
	neg.s32 	%r193, %r109;
	mad.lo.s32 	%r202, %r7, %r109, %r217;
$L__BB1_3:
	.pragma "nounroll";
	mul.wide.s32 	%rd5, %r194, 4;
	add.s64 	%rd6, %rd1, %rd5;
	ld.global.f32 	%f5, [%rd6];
	st.shared.f32 	[%r195], %f5;
	add.s32 	%r195, %r195, %r10;
	add.s32 	%r194, %r194, %r12;
	add.s32 	%r193, %r193, 1;
	setp.ne.s32 	%p4, %r193, 0;
	@%p4 bra 	$L__BB1_3;
$L__BB1_4:
	setp.lt.u32 	%p5, %r8, 3;
	@%p5 bra 	$L__BB1_7;
	shl.b32 	%r22, %r7, 2;
	mul.lo.s32 	%r23, %r7, 288;
	shl.b32 	%r118, %r1, 2;
	mad.lo.s32 	%r119, %r202, 288, %r118;
	mov.u32 	%r120, _ZZ22derivative_x_l_pencilsPKfPfE3s_f;
	add.s32 	%r121, %r119, %r120;
	add.s32 	%r201, %r121, 16;
	mul.lo.s32 	%r25, %r7, 1152;
	mul.lo.s32 	%r26, %r7, 576;
	mul.lo.s32 	%r27, %r7, 864;
	add.s32 	%r122, %r1, %r6;
	add.s32 	%r123, %r202, %r3;
	mad.lo.s32 	%r124, %r7, 3, %r123;
	shl.b32 	%r125, %r124, 6;
	add.s32 	%r200, %r122, %r125;
	shl.b32 	%r29, %r7, 8;
	shl.b32 	%r126, %r7, 1;
	add.s32 	%r127, %r123, %r126;
	shl.b32 	%r128, %r127, 6;
	add.s32 	%r199, %r122, %r128;
	add.s32 	%r129, %r123, %r7;
	shl.b32 	%r130, %r129, 6;
	add.s32 	%r198, %r122, %r130;
	shl.b32 	%r131, %r2, 11;
	add.s32 	%r132, %r122, %r131;
	shl.b32 	%r133, %r202, 6;
	add.s32 	%r197, %r132, %r133;
$L__BB1_6:
	mul.wide.s32 	%rd7, %r197, 4;
	add.s64 	%rd8, %rd1, %rd7;
	ld.global.f32 	%f6, [%rd8];
	st.shared.f32 	[%r201], %f6;
	mul.wide.s32 	%rd9, %r198, 4;
	add.s64 	%rd10, %rd1, %rd9;
	ld.global.f32 	%f7, [%rd10];
	add.s32 	%r134, %r201, %r23;
	st.shared.f32 	[%r134], %f7;
	mul.wide.s32 	%rd11, %r199, 4;
	add.s64 	%rd12, %rd1, %rd11;
	ld.global.f32 	%f8, [%rd12];
	add.s32 	%r135, %r201, %r26;
	st.shared.f32 	[%r135], %f8;
	mul.wide.s32 	%rd13, %r200, 4;
	add.s64 	%rd14, %rd1, %rd13;
	ld.global.f32 	%f9, [%rd14];
	add.s32 	%r136, %r201, %r27;
	st.shared.f32 	[%r136], %f9;
	add.s32 	%r202, %r202, %r22;
	add.s32 	%r201, %r201, %r25;
	add.s32 	%r200, %r200, %r29;
	add.s32 	%r199, %r199, %r29;
	add.s32 	%r198, %r198, %r29;
	add.s32 	%r197, %r197, %r29;
	setp.lt.u32 	%p6, %r202, 32;
	@%p6 bra 	$L__BB1_6;
$L__BB1_7:
	setp.gt.u32 	%p7, %r217, 31;
	bar.sync 	0;
	setp.gt.u32 	%p8, %r1, 3;
	or.pred  	%p9, %p8, %p7;
	@%p9 bra 	$L__BB1_14;
	mov.u32 	%r45, %ntid.y;
	add.s32 	%r137, %r217, %r45;
	max.u32 	%r138, %r137, 32;
	setp.lt.u32 	%p10, %r137, 32;
	selp.u32 	%r139, 1, 0, %p10;
	add.s32 	%r140, %r137, %r139;
	sub.s32 	%r141, %r138, %r140;
	div.u32 	%r142, %r141, %r45;
	add.s32 	%r46, %r142, %r139;
	and.b32  	%r143, %r46, 3;
	setp.eq.s32 	%p11, %r143, 3;
	mov.u32 	%r207, %r217;
	@%p11 bra 	$L__BB1_11;
	add.s32 	%r144, %r46, 1;
	and.b32  	%r145, %r144, 3;
	neg.s32 	%r204, %r145;
	shl.b32 	%r146, %r1, 2;
	mad.lo.s32 	%r147, %r217, 288, %r146;
	mov.u32 	%r148, _ZZ22derivative_x_l_pencilsPKfPfE3s_f;
	add.s32 	%r149, %r147, %r148;
	add.s32 	%r203, %r149, 252;
	mul.lo.s32 	%r49, %r45, 288;
	mad.lo.s32 	%r207, %r45, %r145, %r217;
$L__BB1_10:
	.pragma "nounroll";
	ld.shared.f32 	%f10, [%r203];
	st.shared.f32 	[%r203+-252], %f10;
	ld.shared.f32 	%f11, [%r203+-232];
	st.shared.f32 	[%r203+20], %f11;
	add.s32 	%r204, %r204, 1;
	setp.ne.s32 	%p12, %r204, 0;
	add.s32 	%r203, %r203, %r49;
	@%p12 bra 	$L__BB1_10;
$L__BB1_11:
	setp.lt.u32 	%p13, %r46, 3;
	@%p13 bra 	$L__BB1_14;
	shl.b32 	%r56, %r45, 2;
	shl.b32 	%r150, %r1, 2;
	mad.lo.s32 	%r151, %r207, 288, %r150;
	mov.u32 	%r152, _ZZ22derivative_x_l_pencilsPKfPfE3s_f;
	add.s32 	%r153, %r151, %r152;
	add.s32 	%r206, %r153, 252;
	mul.lo.s32 	%r58, %r45, 1152;
	mul.lo.s32 	%r59, %r45, 288;
$L__BB1_13:
	ld.shared.f32 	%f12, [%r206];
	st.shared.f32 	[%r206+-252], %f12;
	ld.shared.f32 	%f13, [%r206+-232];
	st.shared.f32 	[%r206+20], %f13;
	add.s32 	%r154, %r206, %r59;
	ld.shared.f32 	%f14, [%r154];
	st.shared.f32 	[%r154+-252], %f14;
	ld.shared.f32 	%f15, [%r154+-232];
	st.shared.f32 	[%r154+20], %f15;
	add.s32 	%r155, %r154, %r59;
	ld.shared.f32 	%f16, [%r155];
	st.shared.f32 	[%r155+-252], %f16;
	ld.shared.f32 	%f17, [%r155+-232];
	st.shared.f32 	[%r155+20], %f17;
	add.s32 	%r156, %r155, %r59;
	ld.shared.f32 	%f18, [%r156];
	st.shared.f32 	[%r156+-252], %f18;
	ld.shared.f32 	%f19, [%r156+-232];
	st.shared.f32 	[%r156+20], %f19;
	add.s32 	%r207, %r207, %r56;
	add.s32 	%r206, %r206, %r58;
	setp.lt.u32 	%p14, %r207, 32;
	@%p14 bra 	$L__BB1_13;
$L__BB1_14:
	setp.gt.u32 	%p15, %r217, 31;
	bar.sync 	0;
	@%p15 bra 	$L__BB1_21;
	shl.b32 	%r64, %r4, 12;
	ld.const.f32 	%f1, [c_ax];
	ld.const.f32 	%f2, [c_bx];
	ld.const.f32 	%f3, [c_cx];
	ld.const.f32 	%f4, [c_dx];
	mov.u32 	%r65, %ntid.y;
	add.s32 	%r157, %r217, %r65;
	max.u32 	%r158, %r157, 32;
	setp.lt.u32 	%p16, %r157, 32;
	selp.u32 	%r159, 1, 0, %p16;
	add.s32 	%r160, %r157, %r159;
	sub.s32 	%r161, %r158, %r160;
	div.u32 	%r162, %r161, %r65;
	add.s32 	%r66, %r162, %r159;
	and.b32  	%r163, %r66, 3;
	setp.eq.s32 	%p17, %r163, 3;
	@%p17 bra 	$L__BB1_18;
	add.s32 	%r164, %r66, 1;
	and.b32  	%r165, %r164, 3;
	neg.s32 	%r210, %r165;
	add.s32 	%r166, %r1, %r64;
	shl.b32 	%r167, %r2, 11;
	add.s32 	%r168, %r166, %r167;
	shl.b32 	%r169, %r217, 6;
	add.s32 	%r209, %r168, %r169;
	shl.b32 	%r69, %r65, 6;
	shl.b32 	%r170, %r1, 2;
	mad.lo.s32 	%r171, %r217, 288, %r170;
	mov.u32 	%r172, _ZZ22derivative_x_l_pencilsPKfPfE3s_f;
	add.s32 	%r173, %r171, %r172;
	add.s32 	%r208, %r173, 20;
	mul.lo.s32 	%r71, %r65, 288;
	mad.lo.s32 	%r217, %r65, %r165, %r217;
$L__BB1_17:
	.pragma "nounroll";
	ld.shared.f32 	%f20, [%r208];
	ld.shared.f32 	%f21, [%r208+-8];
	sub.f32 	%f22, %f20, %f21;
	ld.shared.f32 	%f23, [%r208+4];
	ld.shared.f32 	%f24, [%r208+-12];
	sub.f32 	%f25, %f23, %f24;
	mul.f32 	%f26, %f2, %f25;
	fma.rn.f32 	%f27, %f1, %f22, %f26;
	ld.shared.f32 	%f28, [%r208+8];
	ld.shared.f32 	%f29, [%r208+-16];
	sub.f32 	%f30, %f28, %f29;
	fma.rn.f32 	%f31, %f3, %f30, %f27;
	ld.shared.f32 	%f32, [%r208+12];
	ld.shared.f32 	%f33, [%r208+-20];
	sub.f32 	%f34, %f32, %f33;
	fma.rn.f32 	%f35, %f4, %f34, %f31;
	mul.wide.s32 	%rd15, %r209, 4;
	add.s64 	%rd16, %rd2, %rd15;
	st.global.f32 	[%rd16], %f35;
	add.s32 	%r210, %r210, 1;
	setp.ne.s32 	%p18, %r210, 0;
	add.s32 	%r209, %r209, %r69;
	add.s32 	%r208, %r208, %r71;
	@%p18 bra 	$L__BB1_17;
$L__BB1_18:
	setp.lt.u32 	%p19, %r66, 3;
	@%p19 bra 	$L__BB1_21;
	shl.b32 	%r80, %r65, 2;
	shl.b32 	%r174, %r1, 2;
	mad.lo.s32 	%r175, %r217, 288, %r174;
	mov.u32 	%r176, _ZZ22derivative_x_l_pencilsPKfPfE3s_f;
	add.s32 	%r177, %r175, %r176;
	add.s32 	%r216, %r177, 20;
	mul.lo.s32 	%r82, %r65, 1152;
	add.s32 	%r178, %r1, %r64;
	add.s32 	%r179, %r217, %r3;
	mad.lo.s32 	%r180, %r65, 3, %r179;
	shl.b32 	%r181, %r180, 6;
	add.s32 	%r215, %r178, %r181;
	shl.b32 	%r84, %r65, 8;
	shl.b32 	%r182, %r65, 1;
	add.s32 	%r183, %r179, %r182;
	shl.b32 	%r184, %r183, 6;
	add.s32 	%r214, %r178, %r184;
	add.s32 	%r185, %r179, %r65;
	shl.b32 	%r186, %r185, 6;
	add.s32 	%r213, %r178, %r186;
	shl.b32 	%r187, %r2, 11;
	add.s32 	%r188, %r178, %r187;
	shl.b32 	%r189, %r217, 6;
	add.s32 	%r212, %r188, %r189;
	mul.lo.s32 	%r88, %r65, 288;
$L__BB1_20:
	ld.shared.f32 	%f36, [%r216];
	ld.shared.f32 	%f37, [%r216+-8];
	sub.f32 	%f38, %f36, %f37;
	ld.shared.f32 	%f39, [%r216+4];
	ld.shared.f32 	%f40, [%r216+-12];
	sub.f32 	%f41, %f39, %f40;
	mul.f32 	%f42, %f2, %f41;
	fma.rn.f32 	%f43, %f1, %f38, %f42;
	ld.shared.f32 	%f44, [%r216+8];
	ld.shared.f32 	%f45, [%r216+-16];
	sub.f32 	%f46, %f44, %f45;
	fma.rn.f32 	%f47, %f3, %f46, %f43;
	ld.shared.f32 	%f48, [%r216+12];
	ld.shared.f32 	%f49, [%r216+-20];
	sub.f32 	%f50, %f48, %f49;
	fma.rn.f32 	%f51, %f4, %f50, %f47;
	mul.wide.s32 	%rd17, %r212, 4;
	add.s64 	%rd18, %rd2, %rd17;
	st.global.f32 	[%rd18], %f51;
	add.s32 	%r190, %r216, %r88;
	ld.shared.f32 	%f52, [%r190];
	ld.shared.f32 	%f53, [%r190+-8];
	sub.f32 	%f54, %f52, %f53;
	ld.shared.f32 	%f55, [%r190+4];
	ld.shared.f32 	%f56, [%r190+-12];
	sub.f32 	%f57, %f55, %f56;
	mul.f32 	%f58, %f2, %f57;
	fma.rn.f32 	%f59, %f1, %f54, %f58;
	ld.shared.f32 	%f60, [%r190+8];
	ld.shared.f32 	%f61, [%r190+-16];
	sub.f32 	%f62, %f60, %f61;
	fma.rn.f32 	%f63, %f3, %f62, %f59;
	ld.shared.f32 	%f64, [%r190+12];
	ld.shared.f32 	%f65, [%r190+-20];
	sub.f32 	%f66, %f64, %f65;
	fma.rn.f32 	%f67, %f4, %f66, %f63;
	mul.wide.s32 	%rd19, %r213, 4;
	add.s64 	%rd20, %rd2, %rd19;
	st.global.f32 	[%rd20], %f67;
	add.s32 	%r191, %r190, %r88;
	ld.shared.f32 	%f68, [%r191];
	ld.shared.f32 	%f69, [%r191+-8];
	sub.f32 	%f70, %f68, %f69;
	ld.shared.f32 	%f71, [%r191+4];
	ld.shared.f32 	%f72, [%r191+-12];
	sub.f32 	%f73, %f71, %f72;
	mul.f32 	%f74, %f2, %f73;
	fma.rn.f32 	%f75, %f1, %f70, %f74;
	ld.shared.f32 	%f76, [%r191+8];
	ld.shared.f32 	%f77, [%r191+-16];
	sub.f32 	%f78, %f76, %f77;
	fma.rn.f32 	%f79, %f3, %f78, %f75;
	ld.shared.f32 	%f80, [%r191+12];
	ld.shared.f32 	%f81, [%r191+-20];
	sub.f32 	%f82, %f80, %f81;
	fma.rn.f32 	%f83, %f4, %f82, %f79;
	mul.wide.s32 	%rd21, %r214, 4;
	add.s64 	%rd22, %rd2, %rd21;
	st.global.f32 	[%rd22], %f83;
	add.s32 	%r192, %r191, %r88;
	ld.shared.f32 	%f84, [%r192];
	ld.shared.f32 	%f85, [%r192+-8];
	sub.f32 	%f86, %f84, %f85;
	ld.shared.f32 	%f87, [%r192+4];
	ld.shared.f32 	%f88, [%r192+-12];
	sub.f32 	%f89, %f87, %f88;
	mul.f32 	%f90, %f2, %f89;
	fma.rn.f32 	%f91, %f1, %f86, %f90;
	ld.shared.f32 	%f92, [%r192+8];
	ld.shared.f32 	%f93, [%r192+-16];
	sub.f32 	%f94, %f92, %f93;
	fma.rn.f32 	%f95, %f3, %f94, %f91;
	ld.shared.f32 	%f96, [%r192+12];
	ld.shared.f32 	%f97, [%r192+-20];
	sub.f32 	%f98, %f96, %f97;
	fma.rn.f32 	%f99, %f4, %f98, %f95;
	mul.wide.s32 	%rd23, %r215, 4;
	add.s64 	%rd24, %rd2, %rd23;
	st.global.f32 	[%rd24], %f99;
	add.s32 	%r217, %r217, %r80;
	add.s32 	%r216, %r216, %r82;
	add.s32 	%r215, %r215, %r84;
	add.s32 	%r214, %r214, %r84;
	add.s32 	%r213, %r213, %r84;
	add.s32 	%r212, %r212, %r84;
	setp.lt.u32 	%p20, %r217, 32;
	@%p20 bra 	$L__BB1_20;
$L__BB1_21:
	ret;

}
	// .globl	_Z12derivative_yPKfPf
.visible .entry _Z12derivative_yPKfPf(
	.param .u64 .ptr .align 1 _Z12derivative_yPKfPf_param_0,
	.param .u64 .ptr .align 1 _Z12derivative_yPKfPf_param_1
)
{
	.reg .pred 	%p<2>;
	.reg .b32 	%r<16>;
	.reg .b32 	%f<24>;
	.reg .b64 	%rd<9>;
	// demoted variable
	.shared .align 4 .b8 _ZZ12derivative_yPKfPfE3s_f[1152];
	ld.param.u64 	%rd2, [_Z12derivative_yPKfPf_param_0];
	ld.param.u64 	%rd1, [_Z12derivative_yPKfPf_param_1];
	cvta.to.global.u64 	%rd3, %rd2;
	mov.u32 	%r3, %ctaid.x;
	mov.u32 	%r4, %ntid.x;
	mov.u32 	%r5, %tid.x;
	mov.u32 	%r6, %tid.y;
	mov.u32 	%r7, %ctaid.y;
	shl.b32 	%r8, %r7, 12;
	shl.b32 	%r9, %r6, 6;
	add.s32 	%r10, %r9, %r5;
	add.s32 	%r11, %r10, %r8;
	mad.lo.s32 	%r1, %r3, %r4, %r11;
	mul.wide.s32 	%rd4, %r1, 4;
	add.s64 	%rd5, %rd3, %rd4;
	ld.global.f32 	%f1, [%rd5];
	shl.b32 	%r12, %r6, 4;
	mov.u32 	%r13, _ZZ12derivative_yPKfPfE3s_f;
	add.s32 	%r14, %r13, %r12;
	shl.b32 	%r15, %r5, 2;
	add.s32 	%r2, %r14, %r15;
	st.shared.f32 	[%r2+64], %f1;
	bar.sync 	0;
	setp.gt.u32 	%p1, %r6, 3;
	@%p1 bra 	$L__BB2_2;
	ld.shared.f32 	%f2, [%r2+1008];
	st.shared.f32 	[%r2], %f2;
	ld.shared.f32 	%f3, [%r2+80];
	st.shared.f32 	[%r2+1088], %f3;
$L__BB2_2:
	cvta.to.global.u64 	%rd6, %rd1;
	bar.sync 	0;
	ld.const.f32 	%f4, [c_ay];
	ld.shared.f32 	%f5, [%r2+80];
	ld.shared.f32 	%f6, [%r2+48];
	sub.f32 	%f7, %f5, %f6;
	ld.const.f32 	%f8, [c_by];
	ld.shared.f32 	%f9, [%r2+96];
	ld.shared.f32 	%f10, [%r2+32];
	sub.f32 	%f11, %f9, %f10;
	mul.f32 	%f12, %f8, %f11;
	fma.rn.f32 	%f13, %f4, %f7, %f12;
	ld.const.f32 	%f14, [c_cy];
	ld.shared.f32 	%f15, [%r2+112];
	ld.shared.f32 	%f16, [%r2+16];
	sub.f32 	%f17, %f15, %f16;
	fma.rn.f32 	%f18, %f14, %f17, %f13;
	ld.const.f32 	%f19, [c_dy];
	ld.shared.f32 	%f20, [%r2+128];
	ld.shared.f32 	%f21, [%r2];
	sub.f32 	%f22, %f20, %f21;
	fma.rn.f32 	%f23, %f19, %f22, %f18;
	add.s64 	%rd8, %rd6, %rd4;
	st.global.f32 	[%rd8], %f23;
	ret;

}
	// .globl	_Z22derivative_y_l_pencilsPKfPf
.visible .entry _Z22derivative_y_l_pencilsPKfPf(
	.param .u64 .ptr .align 1 _Z22derivative_y_l_pencilsPKfPf_param_0,
	.param .u64 .ptr .align 1 _Z22derivative_y_l_pencilsPKfPf_param_1
)
{
	.reg .pred 	%p<14>;
	.reg .b32 	%r<167>;
	.reg .b32 	%f<92>;
	.reg .b64 	%rd<25>;
	// demoted variable
	.shared .align 4 .b8 _ZZ22derivative_y_l_pencilsPKfPfE3s_f[9216];
	ld.param.u64 	%rd3, [_Z22derivative_y_l_pencilsPKfPf_param_0];
	ld.param.u64 	%rd4, [_Z22derivative_y_l_pencilsPKfPf_param_1];
	cvta.to.global.u64 	%rd1, %rd3;
	cvta.to.global.u64 	%rd2, %rd4;
	mov.u32 	%r80, %ctaid.x;
	mov.u32 	%r81, %ntid.x;
	mul.lo.s32 	%r1, %r80, %r81;
	mov.u32 	%r2, %tid.x;
	mov.u32 	%r3, %ctaid.y;
	mov.u32 	%r166, %tid.y;
	setp.gt.u32 	%p1, %r166, 63;
	@%p1 bra 	$L__BB3_7;
	shl.b32 	%r5, %r3, 12;
	mov.u32 	%r6, %ntid.y;
	add.s32 	%r82, %r166, %r6;
	max.u32 	%r83, %r82, 64;
	setp.lt.u32 	%p2, %r82, 64;
	selp.u32 	%r84, 1, 0, %p2;
	add.s32 	%r85, %r82, %r84;
	sub.s32 	%r86, %r83, %r85;
	div.u32 	%r87, %r86, %r6;
	add.s32 	%r7, %r87, %r84;
	and.b32  	%r88, %r7, 3;
	setp.eq.s32 	%p3, %r88, 3;
	mov.u32 	%r156, %r166;
	@%p3 bra 	$L__BB3_4;
	add.s32 	%r89, %r7, 1;
	and.b32  	%r90, %r89, 3;
	shl.b32 	%r91, %r166, 7;
	shl.b32 	%r92, %r2, 2;
	add.s32 	%r93, %r91, %r92;
	mov.u32 	%r94, _ZZ22derivative_y_l_pencilsPKfPfE3s_f;
	add.s32 	%r95, %r93, %r94;
	add.s32 	%r149, %r95, 512;
	shl.b32 	%r9, %r6, 7;
	add.s32 	%r96, %r2, %r1;
	add.s32 	%r97, %r96, %r5;
	shl.b32 	%r98, %r166, 6;
	add.s32 	%r148, %r97, %r98;
	shl.b32 	%r11, %r6, 6;
	neg.s32 	%r147, %r90;
	mad.lo.s32 	%r156, %r6, %r90, %r166;
$L__BB3_3:
	.pragma "nounroll";
	mul.wide.s32 	%rd5, %r148, 4;
	add.s64 	%rd6, %rd1, %rd5;
	ld.global.f32 	%f5, [%rd6];
	st.shared.f32 	[%r149], %f5;
	add.s32 	%r149, %r149, %r9;
	add.s32 	%r148, %r148, %r11;
	add.s32 	%r147, %r147, 1;
	setp.ne.s32 	%p4, %r147, 0;
	@%p4 bra 	$L__BB3_3;
$L__BB3_4:
	setp.lt.u32 	%p5, %r7, 3;
	@%p5 bra 	$L__BB3_7;
	shl.b32 	%r21, %r6, 2;
	add.s32 	%r99, %r2, %r1;
	add.s32 	%r100, %r99, %r5;
	shl.b32 	%r101, %r156, 6;
	add.s32 	%r151, %r100, %r101;
	mad.lo.s32 	%r155, %r6, 192, %r151;
	shl.b32 	%r23, %r6, 8;
	shl.b32 	%r24, %r6, 7;
	add.s32 	%r154, %r151, %r24;
	add.s32 	%r102, %r6, %r156;
	shl.b32 	%r103, %r102, 6;
	add.s32 	%r153, %r100, %r103;
	shl.b32 	%r104, %r156, 7;
	shl.b32 	%r105, %r2, 2;
	add.s32 	%r106, %r104, %r105;
	mov.u32 	%r107, _ZZ22derivative_y_l_pencilsPKfPfE3s_f;
	add.s32 	%r108, %r106, %r107;
	add.s32 	%r152, %r108, 512;
	shl.b32 	%r28, %r6, 9;
	mul.lo.s32 	%r29, %r6, 384;
$L__BB3_6:
	mul.wide.s32 	%rd7, %r151, 4;
	add.s64 	%rd8, %rd1, %rd7;
	ld.global.f32 	%f6, [%rd8];
	st.shared.f32 	[%r152], %f6;
	mul.wide.s32 	%rd9, %r153, 4;
	add.s64 	%rd10, %rd1, %rd9;
	ld.global.f32 	%f7, [%rd10];
	add.s32 	%r109, %r152, %r24;
	st.shared.f32 	[%r109], %f7;
	mul.wide.s32 	%rd11, %r154, 4;
	add.s64 	%rd12, %rd1, %rd11;
	ld.global.f32 	%f8, [%rd12];
	add.s32 	%r110, %r152, %r23;
	st.shared.f32 	[%r110], %f8;
	mul.wide.s32 	%rd13, %r155, 4;
	add.s64 	%rd14, %rd1, %rd13;
	ld.global.f32 	%f9, [%rd14];
	add.s32 	%r111, %r152, %r29;
	st.shared.f32 	[%r111], %f9;
	add.s32 	%r156, %r156, %r21;
	add.s32 	%r155, %r155, %r23;
	add.s32 	%r154, %r154, %r23;
	add.s32 	%r153, %r153, %r23;
	add.s32 	%r152, %r152, %r28;
	add.s32 	%r151, %r151, %r23;
	setp.lt.u32 	%p6, %r156, 64;
	@%p6 bra 	$L__BB3_6;
$L__BB3_7:
	bar.sync 	0;
	setp.gt.u32 	%p7, %r166, 3;
	@%p7 bra 	$L__BB3_9;
	shl.b32 	%r112, %r166, 7;
	mov.u32 	%r113, _ZZ22derivative_y_l_pencilsPKfPfE3s_f;
	add.s32 	%r114, %r113, %r112;
	shl.b32 	%r115, %r2, 2;
	add.s32 	%r116, %r114, %r115;
	ld.shared.f32 	%f10, [%r116+8064];
	st.shared.f32 	[%r116], %f10;
	ld.shared.f32 	%f11, [%r116+640];
	st.shared.f32 	[%r116+8704], %f11;
$L__BB3_9:
	setp.gt.u32 	%p8, %r166, 63;
	bar.sync 	0;
	@%p8 bra 	$L__BB3_16;
	shl.b32 	%r43, %r3, 12;
	ld.const.f32 	%f1, [c_ay];
	ld.const.f32 	%f2, [c_by];
	ld.const.f32 	%f3, [c_cy];
	ld.const.f32 	%f4, [c_dy];
	mov.u32 	%r44, %ntid.y;
	add.s32 	%r117, %r166, %r44;
	max.u32 	%r118, %r117, 64;
	setp.lt.u32 	%p9, %r117, 64;
	selp.u32 	%r119, 1, 0, %p9;
	add.s32 	%r120, %r117, %r119;
	sub.s32 	%r121, %r118, %r120;
	div.u32 	%r122, %r121, %r44;
	add.s32 	%r45, %r122, %r119;
	and.b32  	%r123, %r45, 3;
	setp.eq.s32 	%p10, %r123, 3;
	@%p10 bra 	$L__BB3_13;
	add.s32 	%r124, %r45, 1;
	and.b32  	%r125, %r124, 3;
	neg.s32 	%r159, %r125;
	add.s32 	%r126, %r2, %r1;
	add.s32 	%r127, %r126, %r43;
	shl.b32 	%r128, %r166, 6;
	add.s32 	%r158, %r127, %r128;
	shl.b32 	%r48, %r44, 6;
	shl.b32 	%r129, %r166, 7;
	shl.b32 	%r130, %r2, 2;
	add.s32 	%r131, %r129, %r130;
	mov.u32 	%r132, _ZZ22derivative_y_l_pencilsPKfPfE3s_f;
	add.s32 	%r133, %r131, %r132;
	add.s32 	%r157, %r133, 640;
	shl.b32 	%r50, %r44, 7;
	mad.lo.s32 	%r166, %r44, %r125, %r166;
$L__BB3_12:
	.pragma "nounroll";
	mul.wide.s32 	%rd15, %r158, 4;
	add.s64 	%rd16, %rd2, %rd15;
	ld.shared.f32 	%f12, [%r157];
	ld.shared.f32 	%f13, [%r157+-256];
	sub.f32 	%f14, %f12, %f13;
	ld.shared.f32 	%f15, [%r157+128];
	ld.shared.f32 	%f16, [%r157+-384];
	sub.f32 	%f17, %f15, %f16;
	mul.f32 	%f18, %f2, %f17;
	fma.rn.f32 	%f19, %f1, %f14, %f18;
	ld.shared.f32 	%f20, [%r157+256];
	ld.shared.f32 	%f21, [%r157+-512];
	sub.f32 	%f22, %f20, %f21;
	fma.rn.f32 	%f23, %f3, %f22, %f19;
	ld.shared.f32 	%f24, [%r157+384];
	ld.shared.f32 	%f25, [%r157+-640];
	sub.f32 	%f26, %f24, %f25;
	fma.rn.f32 	%f27, %f4, %f26, %f23;
	st.global.f32 	[%rd16], %f27;
	add.s32 	%r159, %r159, 1;
	setp.ne.s32 	%p11, %r159, 0;
	add.s32 	%r158, %r158, %r48;
	add.s32 	%r157, %r157, %r50;
	@%p11 bra 	$L__BB3_12;
$L__BB3_13:
	setp.lt.u32 	%p12, %r45, 3;
	@%p12 bra 	$L__BB3_16;
	shl.b32 	%r59, %r44, 2;
	add.s32 	%r134, %r2, %r1;
	add.s32 	%r135, %r134, %r43;
	shl.b32 	%r136, %r166, 6;
	add.s32 	%r161, %r135, %r136;
	mad.lo.s32 	%r165, %r44, 192, %r161;
	shl.b32 	%r61, %r44, 8;
	shl.b32 	%r62, %r44, 7;
	add.s32 	%r164, %r161, %r62;
	add.s32 	%r137, %r44, %r166;
	shl.b32 	%r138, %r137, 6;
	add.s32 	%r163, %r135, %r138;
	shl.b32 	%r139, %r166, 7;
	shl.b32 	%r140, %r2, 2;
	add.s32 	%r141, %r139, %r140;
	mov.u32 	%r142, _ZZ22derivative_y_l_pencilsPKfPfE3s_f;
	add.s32 	%r143, %r141, %r142;
	add.s32 	%r162, %r143, 640;
	shl.b32 	%r66, %r44, 9;
$L__BB3_15:
	ld.shared.f32 	%f28, [%r162];
	ld.shared.f32 	%f29, [%r162+-256];
	sub.f32 	%f30, %f28, %f29;
	ld.shared.f32 	%f31, [%r162+128];
	ld.shared.f32 	%f32, [%r162+-384];
	sub.f32 	%f33, %f31, %f32;
	mul.f32 	%f34, %f2, %f33;
	fma.rn.f32 	%f35, %f1, %f30, %f34;
	ld.shared.f32 	%f36, [%r162+256];
	ld.shared.f32 	%f37, [%r162+-512];
	sub.f32 	%f38, %f36, %f37;
	fma.rn.f32 	%f39, %f3, %f38, %f35;
	ld.shared.f32 	%f40, [%r162+384];
	ld.shared.f32 	%f41, [%r162+-640];
	sub.f32 	%f42, %f40, %f41;
	fma.rn.f32 	%f43, %f4, %f42, %f39;
	mul.wide.s32 	%rd17, %r161, 4;
	add.s64 	%rd18, %rd2, %rd17;
	st.global.f32 	[%rd18], %f43;
	add.s32 	%r144, %r162, %r62;
	ld.shared.f32 	%f44, [%r144];
	ld.shared.f32 	%f45, [%r144+-256];
	sub.f32 	%f46, %f44, %f45;
	ld.shared.f32 	%f47, [%r144+128];
	ld.shared.f32 	%f48, [%r144+-384];
	sub.f32 	%f49, %f47, %f48;
	mul.f32 	%f50, %f2, %f49;
	fma.rn.f32 	%f51, %f1, %f46, %f50;
	ld.shared.f32 	%f52, [%r144+256];
	ld.shared.f32 	%f53, [%r144+-512];
	sub.f32 	%f54, %f52, %f53;
	fma.rn.f32 	%f55, %f3, %f54, %f51;
	ld.shared.f32 	%f56, [%r144+384];
	ld.shared.f32 	%f57, [%r144+-640];
	sub.f32 	%f58, %f56, %f57;
	fma.rn.f32 	%f59, %f4, %f58, %f55;
	mul.wide.s32 	%rd19, %r163, 4;
	add.s64 	%rd20, %rd2, %rd19;
	st.global.f32 	[%rd20], %f59;
	add.s32 	%r145, %r144, %r62;
	ld.shared.f32 	%f60, [%r145];
	ld.shared.f32 	%f61, [%r145+-256];
	sub.f32 	%f62, %f60, %f61;
	ld.shared.f32 	%f63, [%r145+128];
	ld.shared.f32 	%f64, [%r145+-384];
	sub.f32 	%f65, %f63, %f64;
	mul.f32 	%f66, %f2, %f65;
	fma.rn.f32 	%f67, %f1, %f62, %f66;
	ld.shared.f32 	%f68, [%r145+256];
	ld.shared.f32 	%f69, [%r145+-512];
	sub.f32 	%f70, %f68, %f69;
	fma.rn.f32 	%f71, %f3, %f70, %f67;
	ld.shared.f32 	%f72, [%r145+384];
	ld.shared.f32 	%f73, [%r145+-640];
	sub.f32 	%f74, %f72, %f73;
	fma.rn.f32 	%f75, %f4, %f74, %f71;
	mul.wide.s32 	%rd21, %r164, 4;
	add.s64 	%rd22, %rd2, %rd21;
	st.global.f32 	[%rd22], %f75;
	add.s32 	%r146, %r145, %r62;
	ld.shared.f32 	%f76, [%r146];
	ld.shared.f32 	%f77, [%r146+-256];
	sub.f32 	%f78, %f76, %f77;
	ld.shared.f32 	%f79, [%r146+128];
	ld.shared.f32 	%f80, [%r146+-384];
	sub.f32 	%f81, %f79, %f80;
	mul.f32 	%f82, %f2, %f81;
	fma.rn.f32 	%f83, %f1, %f78, %f82;
	ld.shared.f32 	%f84, [%r146+256];
	ld.shared.f32 	%f85, [%r146+-512];
	sub.f32 	%f86, %f84, %f85;
	fma.rn.f32 	%f87, %f3, %f86, %f83;
	ld.shared.f32 	%f88, [%r146+384];
	ld.shared.f32 	%f89, [%r146+-640];
	sub.f32 	%f90, %f88, %f89;
	fma.rn.f32 	%f91, %f4, %f90, %f87;
	mul.wide.s32 	%rd23, %r165, 4;
	add.s64 	%rd24, %rd2, %rd23;
	st.global.f32 	[%rd24], %f91;
	add.s32 	%r166, %r166, %r59;
	add.s32 	%r165, %r165, %r61;
	add.s32 	%r164, %r164, %r61;
	add.s32 	%r163, %r163, %r61;
	add.s32 	%r162, %r162, %r66;
	add.s32 	%r161, %r161, %r61;
	setp.lt.u32 	%p13, %r166, 64;
	@%p13 bra 	$L__BB3_15;
$L__BB3_16:
	ret;

}
	// .globl	_Z12derivative_zPKfPf
.visible .entry _Z12derivative_zPKfPf(
	.param .u64 .ptr .align 1 _Z12derivative_zPKfPf_param_0,
	.param .u64 .ptr .align 1 _Z12derivative_zPKfPf_param_1
)
{
	.reg .pred 	%p<2>;
	.reg .b32 	%r<16>;
	.reg .b32 	%f<24>;
	.reg .b64 	%rd<9>;
	// demoted variable
	.shared .align 4 .b8 _ZZ12derivative_zPKfPfE3s_f[1152];
	ld.param.u64 	%rd2, [_Z12derivative_zPKfPf_param_0];
	ld.param.u64 	%rd1, [_Z12derivative_zPKfPf_param_1];
	cvta.to.global.u64 	%rd3, %rd2;
	mov.u32 	%r3, %ctaid.x;
	mov.u32 	%r4, %ntid.x;
	mov.u32 	%r5, %tid.x;
	mov.u32 	%r6, %ctaid.y;
	mov.u32 	%r7, %tid.y;
	shl.b32 	%r8, %r7, 12;
	shl.b32 	%r9, %r6, 6;
	add.s32 	%r10, %r9, %r5;
	add.s32 	%r11, %r10, %r8;
	mad.lo.s32 	%r1, %r3, %r4, %r11;
	mul.wide.s32 	%rd4, %r1, 4;
	add.s64 	%rd5, %rd3, %rd4;
	ld.global.f32 	%f1, [%rd5];
	shl.b32 	%r12, %r7, 4;
	mov.u32 	%r13, _ZZ12derivative_zPKfPfE3s_f;
	add.s32 	%r14, %r13, %r12;
	shl.b32 	%r15, %r5, 2;
	add.s32 	%r2, %r14, %r15;
	st.shared.f32 	[%r2+64], %f1;
	bar.sync 	0;
	setp.gt.u32 	%p1, %r7, 3;
	@%p1 bra 	$L__BB4_2;
	ld.shared.f32 	%f2, [%r2+1008];
	st.shared.f32 	[%r2], %f2;
	ld.shared.f32 	%f3, [%r2+80];
	st.shared.f32 	[%r2+1088], %f3;
$L__BB4_2:
	cvta.to.global.u64 	%rd6, %rd1;
	bar.sync 	0;
	ld.const.f32 	%f4, [c_az];
	ld.shared.f32 	%f5, [%r2+80];
	ld.shared.f32 	%f6, [%r2+48];
	sub.f32 	%f7, %f5, %f6;
	ld.const.f32 	%f8, [c_bz];
	ld.shared.f32 	%f9, [%r2+96];
	ld.shared.f32 	%f10, [%r2+32];
	sub.f32 	%f11, %f9, %f10;
	mul.f32 	%f12, %f8, %f11;
	fma.rn.f32 	%f13, %f4, %f7, %f12;
	ld.const.f32 	%f14, [c_cz];
	ld.shared.f32 	%f15, [%r2+112];
	ld.shared.f32 	%f16, [%r2+16];
	sub.f32 	%f17, %f15, %f16;
	fma.rn.f32 	%f18, %f14, %f17, %f13;
	ld.const.f32 	%f19, [c_dz];
	ld.shared.f32 	%f20, [%r2+128];
	ld.shared.f32 	%f21, [%r2];
	sub.f32 	%f22, %f20, %f21;
	fma.rn.f32 	%f23, %f19, %f22, %f18;
	add.s64 	%rd8, %rd6, %rd4;
	st.global.f32 	[%rd8], %f23;
	ret;

}
	// .globl	_Z22derivative_z_l_pencilsPKfPf
.visible .entry _Z22derivative_z_l_pencilsPKfPf(
	.param .u64 .ptr .align 1 _Z22derivative_z_l_pencilsPKfPf_param_0,
	.param .u64 .ptr .align 1 _Z22derivative_z_l_pencilsPKfPf_param_1
)
{
	.reg .pred 	%p<14>;
	.reg .b32 	%r<172>;
	.reg .b32 	%f<92>;
	.reg .b64 	%rd<25>;
	// demoted variable
	.shared .align 4 .b8 _ZZ22derivative_z_l_pencilsPKfPfE3s_f[9216];
	ld.param.u64 	%rd3, [_Z22derivative_z_l_pencilsPKfPf_param_0];
	ld.param.u64 	%rd4, [_Z22derivative_z_l_pencilsPKfPf_param_1];
	cvta.to.global.u64 	%rd1, %rd3;
	cvta.to.global.u64 	%rd2, %rd4;
	mov.u32 	%r81, %ctaid.x;
	mov.u32 	%r82, %ntid.x;
	mul.lo.s32 	%r1, %r81, %r82;
	mov.u32 	%r2, %tid.x;
	mov.u32 	%r3, %ctaid.y;
	mov.u32 	%r171, %tid.y;
	setp.gt.u32 	%p1, %r171, 63;
	@%p1 bra 	$L__BB5_7;
	shl.b32 	%r5, %r3, 6;
	mov.u32 	%r6, %ntid.y;
	add.s32 	%r83, %r171, %r6;
	max.u32 	%r84, %r83, 64;
	setp.lt.u32 	%p2, %r83, 64;
	selp.u32 	%r85, 1, 0, %p2;
	add.s32 	%r86, %r83, %r85;
	sub.s32 	%r87, %r84, %r86;
	div.u32 	%r88, %r87, %r6;
	add.s32 	%r7, %r88, %r85;
	and.b32  	%r89, %r7, 3;
	setp.eq.s32 	%p3, %r89, 3;
	mov.u32 	%r161, %r171;
	@%p3 bra 	$L__BB5_4;
	add.s32 	%r90, %r7, 1;
	and.b32  	%r91, %r90, 3;
	shl.b32 	%r92, %r171, 7;
	shl.b32 	%r93, %r2, 2;
	add.s32 	%r94, %r92, %r93;
	mov.u32 	%r95, _ZZ22derivative_z_l_pencilsPKfPfE3s_f;
	add.s32 	%r96, %r94, %r95;
	add.s32 	%r154, %r96, 512;
	shl.b32 	%r9, %r6, 7;
	add.s32 	%r97, %r2, %r1;
	shl.b32 	%r98, %r171, 12;
	add.s32 	%r99, %r97, %r98;
	add.s32 	%r153, %r99, %r5;
	shl.b32 	%r11, %r6, 12;
	neg.s32 	%r152, %r91;
	mad.lo.s32 	%r161, %r6, %r91, %r171;
$L__BB5_3:
	.pragma "nounroll";
	mul.wide.s32 	%rd5, %r153, 4;
	add.s64 	%rd6, %rd1, %rd5;
	ld.global.f32 	%f5, [%rd6];
	st.shared.f32 	[%r154], %f5;
	add.s32 	%r154, %r154, %r9;
	add.s32 	%r153, %r153, %r11;
	add.s32 	%r152, %r152, 1;
	setp.ne.s32 	%p4, %r152, 0;
	@%p4 bra 	$L__BB5_3;
$L__BB5_4:
	setp.lt.u32 	%p5, %r7, 3;
	@%p5 bra 	$L__BB5_7;
	shl.b32 	%r21, %r6, 2;
	add.s32 	%r100, %r2, %r1;
	shl.b32 	%r101, %r161, 12;
	add.s32 	%r102, %r100, %r101;
	add.s32 	%r156, %r102, %r5;
	mad.lo.s32 	%r160, %r6, 12288, %r156;
	shl.b32 	%r23, %r6, 14;
	shl.b32 	%r103, %r6, 13;
	add.s32 	%r159, %r156, %r103;
	add.s32 	%r104, %r6, %r161;
	shl.b32 	%r105, %r104, 12;
	add.s32 	%r106, %r100, %r105;
	add.s32 	%r158, %r106, %r5;
	shl.b32 	%r26, %r6, 7;
	shl.b32 	%r107, %r161, 7;
	shl.b32 	%r108, %r2, 2;
	add.s32 	%r109, %r107, %r108;
	mov.u32 	%r110, _ZZ22derivative_z_l_pencilsPKfPfE3s_f;
	add.s32 	%r111, %r109, %r110;
	add.s32 	%r157, %r111, 512;
	shl.b32 	%r28, %r6, 9;
	shl.b32 	%r29, %r6, 8;
	mul.lo.s32 	%r30, %r6, 384;
$L__BB5_6:
	mul.wide.s32 	%rd7, %r156, 4;
	add.s64 	%rd8, %rd1, %rd7;
	ld.global.f32 	%f6, [%rd8];
	st.shared.f32 	[%r157], %f6;
	mul.wide.s32 	%rd9, %r158, 4;
	add.s64 	%rd10, %rd1, %rd9;
	ld.global.f32 	%f7, [%rd10];
	add.s32 	%r112, %r157, %r26;
	st.shared.f32 	[%r112], %f7;
	mul.wide.s32 	%rd11, %r159, 4;
	add.s64 	%rd12, %rd1, %rd11;
	ld.global.f32 	%f8, [%rd12];
	add.s32 	%r113, %r157, %r29;
	st.shared.f32 	[%r113], %f8;
	mul.wide.s32 	%rd13, %r160, 4;
	add.s64 	%rd14, %rd1, %rd13;
	ld.global.f32 	%f9, [%rd14];
	add.s32 	%r114, %r157, %r30;
	st.shared.f32 	[%r114], %f9;
	add.s32 	%r161, %r161, %r21;
	add.s32 	%r160, %r160, %r23;
	add.s32 	%r159, %r159, %r23;
	add.s32 	%r158, %r158, %r23;
	add.s32 	%r157, %r157, %r28;
	add.s32 	%r156, %r156, %r23;
	setp.lt.u32 	%p6, %r161, 64;
	@%p6 bra 	$L__BB5_6;
$L__BB5_7:
	bar.sync 	0;
	setp.gt.u32 	%p7, %r171, 3;
	@%p7 bra 	$L__BB5_9;
	shl.b32 	%r115, %r171, 7;
	mov.u32 	%r116, _ZZ22derivative_z_l_pencilsPKfPfE3s_f;
	add.s32 	%r117, %r116, %r115;
	shl.b32 	%r118, %r2, 2;
	add.s32 	%r119, %r117, %r118;
	ld.shared.f32 	%f10, [%r119+8064];
	st.shared.f32 	[%r119], %f10;
	ld.shared.f32 	%f11, [%r119+640];
	st.shared.f32 	[%r119+8704], %f11;
$L__BB5_9:
	setp.gt.u32 	%p8, %r171, 63;
	bar.sync 	0;
	@%p8 bra 	$L__BB5_16;
	shl.b32 	%r44, %r3, 6;
	ld.const.f32 	%f1, [c_az];
	ld.const.f32 	%f2, [c_bz];
	ld.const.f32 	%f3, [c_cz];
	ld.const.f32 	%f4, [c_dz];
	mov.u32 	%r45, %ntid.y;
	add.s32 	%r120, %r171, %r45;
	max.u32 	%r121, %r120, 64;
	setp.lt.u32 	%p9, %r120, 64;
	selp.u32 	%r122, 1, 0, %p9;
	add.s32 	%r123, %r120, %r122;
	sub.s32 	%r124, %r121, %r123;
	div.u32 	%r125, %r124, %r45;
	add.s32 	%r46, %r125, %r122;
	and.b32  	%r126, %r46, 3;
	setp.eq.s32 	%p10, %r126, 3;
	@%p10 bra 	$L__BB5_13;
	add.s32 	%r127, %r46, 1;
	and.b32  	%r128, %r127, 3;
	neg.s32 	%r164, %r128;
	add.s32 	%r129, %r2, %r1;
	shl.b32 	%r130, %r171, 12;
	add.s32 	%r131, %r129, %r130;
	add.s32 	%r163, %r131, %r44;
	shl.b32 	%r49, %r45, 12;
	shl.b32 	%r132, %r171, 7;
	shl.b32 	%r133, %r2, 2;
	add.s32 	%r134, %r132, %r133;
	mov.u32 	%r135, _ZZ22derivative_z_l_pencilsPKfPfE3s_f;
	add.s32 	%r136, %r134, %r135;
	add.s32 	%r162, %r136, 640;
	shl.b32 	%r51, %r45, 7;
	mad.lo.s32 	%r171, %r45, %r128, %r171;
$L__BB5_12:
	.pragma "nounroll";
	mul.wide.s32 	%rd15, %r163, 4;
	add.s64 	%rd16, %rd2, %rd15;
	ld.shared.f32 	%f12, [%r162];
	ld.shared.f32 	%f13, [%r162+-256];
	sub.f32 	%f14, %f12, %f13;
	ld.shared.f32 	%f15, [%r162+128];
	ld.shared.f32 	%f16, [%r162+-384];
	sub.f32 	%f17, %f15, %f16;
	mul.f32 	%f18, %f2, %f17;
	fma.rn.f32 	%f19, %f1, %f14, %f18;
	ld.shared.f32 	%f20, [%r162+256];
	ld.shared.f32 	%f21, [%r162+-512];
	sub.f32 	%f22, %f20, %f21;
	fma.rn.f32 	%f23, %f3, %f22, %f19;
	ld.shared.f32 	%f24, [%r162+384];
	ld.shared.f32 	%f25, [%r162+-640];
	sub.f32 	%f26, %f24, %f25;
	fma.rn.f32 	%f27, %f4, %f26, %f23;
	st.global.f32 	[%rd16], %f27;
	add.s32 	%r164, %r164, 1;
	setp.ne.s32 	%p11, %r164, 0;
	add.s32 	%r163, %r163, %r49;
	add.s32 	%r162, %r162, %r51;
	@%p11 bra 	$L__BB5_12;
$L__BB5_13:
	setp.lt.u32 	%p12, %r46, 3;
	@%p12 bra 	$L__BB5_16;
	shl.b32 	%r60, %r45, 2;
	add.s32 	%r137, %r2, %r1;
	shl.b32 	%r138, %r171, 12;
	add.s32 	%r139, %r137, %r138;
	add.s32 	%r166, %r139, %r44;
	mad.lo.s32 	%r170, %r45, 12288, %r166;
	shl.b32 	%r62, %r45, 14;
	shl.b32 	%r140, %r45, 13;
	add.s32 	%r169, %r166, %r140;
	add.s32 	%r141, %r45, %r171;
	shl.b32 	%r142, %r141, 12;
	add.s32 	%r143, %r137, %r142;
	add.s32 	%r168, %r143, %r44;
	shl.b32 	%r144, %r171, 7;
	shl.b32 	%r145, %r2, 2;
	add.s32 	%r146, %r144, %r145;
	mov.u32 	%r147, _ZZ22derivative_z_l_pencilsPKfPfE3s_f;
	add.s32 	%r148, %r146, %r147;
	add.s32 	%r167, %r148, 640;
	shl.b32 	%r66, %r45, 9;
	shl.b32 	%r68, %r45, 7;
$L__BB5_15:
	ld.shared.f32 	%f28, [%r167];
	ld.shared.f32 	%f29, [%r167+-256];
	sub.f32 	%f30, %f28, %f29;
	ld.shared.f32 	%f31, [%r167+128];
	ld.shared.f32 	%f32, [%r167+-384];
	sub.f32 	%f33, %f31, %f32;
	mul.f32 	%f34, %f2, %f33;
	fma.rn.f32 	%f35, %f1, %f30, %f34;
	ld.shared.f32 	%f36, [%r167+256];
	ld.shared.f32 	%f37, [%r167+-512];
	sub.f32 	%f38, %f36, %f37;
	fma.rn.f32 	%f39, %f3, %f38, %f35;
	ld.shared.f32 	%f40, [%r167+384];
	ld.shared.f32 	%f41, [%r167+-640];
	sub.f32 	%f42, %f40, %f41;
	fma.rn.f32 	%f43, %f4, %f42, %f39;
	mul.wide.s32 	%rd17, %r166, 4;
	add.s64 	%rd18, %rd2, %rd17;
	st.global.f32 	[%rd18], %f43;
	add.s32 	%r149, %r167, %r68;
	ld.shared.f32 	%f44, [%r149];
	ld.shared.f32 	%f45, [%r149+-256];
	sub.f32 	%f46, %f44, %f45;
	ld.shared.f32 	%f47, [%r149+128];
	ld.shared.f32 	%f48, [%r149+-384];
	sub.f32 	%f49, %f47, %f48;
	mul.f32 	%f50, %f2, %f49;
	fma.rn.f32 	%f51, %f1, %f46, %f50;
	ld.shared.f32 	%f52, [%r149+256];
	ld.shared.f32 	%f53, [%r149+-512];
	sub.f32 	%f54, %f52, %f53;
	fma.rn.f32 	%f55, %f3, %f54, %f51;
	ld.shared.f32 	%f56, [%r149+384];
	ld.shared.f32 	%f57, [%r149+-640];
	sub.f32 	%f58, %f56, %f57;
	fma.rn.f32 	%f59, %f4, %f58, %f55;
	mul.wide.s32 	%rd19, %r168, 4;
	add.s64 	%rd20, %rd2, %rd19;
	st.global.f32 	[%rd20], %f59;
	add.s32 	%r150, %r149, %r68;
	ld.shared.f32 	%f60, [%r150];
	ld.shared.f32 	%f61, [%r150+-256];
	sub.f32 	%f62, %f60, %f61;
	ld.shared.f32 	%f63, [%r150+128];
	ld.shared.f32 	%f64, [%r150+-384];
	sub.f32 	%f65, %f63, %f64;
	mul.f32 	%f66, %f2, %f65;
	fma.rn.f32 	%f67, %f1, %f62, %f66;
	ld.shared.f32 	%f68, [%r150+256];
	ld.shared.f32 	%f69, [%r150+-512];
	sub.f32 	%f70, %f68, %f69;
	fma.rn.f32 	%f71, %f3, %f70, %f67;
	ld.shared.f32 	%f72, [%r150+384];
	ld.shared.f32 	%f73, [%r150+-640];
	sub.f32 	%f74, %f72, %f73;
	fma.rn.f32 	%f75, %f4, %f74, %f71;
	mul.wide.s32 	%rd21, %r169, 4;
	add.s64 	%rd22, %rd2, %rd21;
	st.global.f32 	[%rd22], %f75;
	add.s32 	%r151, %r150, %r68;
	ld.shared.f32 	%f76, [%r151];
	ld.shared.f32 	%f77, [%r151+-256];
	sub.f32 	%f78, %f76, %f77;
	ld.shared.f32 	%f79, [%r151+128];
	ld.shared.f32 	%f80, [%r151+-384];
	sub.f32 	%f81, %f79, %f80;
	mul.f32 	%f82, %f2, %f81;
	fma.rn.f32 	%f83, %f1, %f78, %f82;
	ld.shared.f32 	%f84, [%r151+256];
	ld.shared.f32 	%f85, [%r151+-512];
	sub.f32 	%f86, %f84, %f85;
	fma.rn.f32 	%f87, %f3, %f86, %f83;
	ld.shared.f32 	%f88, [%r151+384];
	ld.shared.f32 	%f89, [%r151+-640];
	sub.f32 	%f90, %f88, %f89;
	fma.rn.f32 	%f91, %f4, %f90, %f87;
	mul.wide.s32 	%rd23, %r170, 4;
	add.s64 	%rd24, %rd2, %rd23;
	st.global.f32 	[%rd24], %f91;
	add.s32 	%r171, %r171, %r60;
	add.s32 	%r170, %r170, %r62;
	add.s32 	%r169, %r169, %r62;
	add.s32 	%r168, %r168, %r62;
	add.s32 	%r167, %r167, %r66;
	add.s32 	%r166, %r166, %r62;
	setp.lt.u32 	%p13, %r171, 64;
	@%p13 bra 	$L__BB5_15;
$L__BB5_16:
	ret;

}


// ===== COMPILED SASS (sm_100) =====

	.target	sm_100

	.elftype	@"ET_EXEC"


//--------------------- .note.nv.tkinfo           --------------------------
	.section	.note.nv.tkinfo,"",@"SHT_NOTE"
	.sectionflags	@"SHF_NOTE_NV_TKINFO"
	.tkinfo
        /*0018*/ 	.word	0x00000002
        /*0030*/ 	.string	""
        /*0030*/ 	.string	"ptxas"
        /*0030*/ 	.string	"Cuda compilation tools, release 13.0, V13.0.88"
        /*0030*/ 	.string	"Build cuda_13.0.r13.0/compiler.36424714_0"
        /*0030*/ 	.string	"-arch sm_100 -m 64 "



//--------------------- .note.nv.cuinfo           --------------------------
	.section	.note.nv.cuinfo,"",@"SHT_NOTE"
	.sectionflags	@"SHF_NOTE_NV_CUINFO"
        /*0018*/ 	.short	0x0002
        /*001a*/ 	.short	0x0064
        /*001c*/ 	.short	0x0082
	.zero		2


//--------------------- .nv.info                  --------------------------
	.section	.nv.info,"",@"SHT_CUDA_INFO"
	.align	4


	//----- nvinfo : EIATTR_REGCOUNT
	.align		4
        /*0000*/ 	.byte	0x04, 0x2f
        /*0002*/ 	.short	(.L_13 - .L_12)
	.align		4
.L_12:
        /*0004*/ 	.word	index@(_Z12derivative_xPKfPf)
        /*0008*/ 	.word	0x00000012


	//----- nvinfo : EIATTR_FRAME_SIZE
	.align		4
.L_13:
        /*000c*/ 	.byte	0x04, 0x11
        /*000e*/ 	.short	(.L_15 - .L_14)
	.align		4
.L_14:
        /*0010*/ 	.word	index@(_Z12derivative_xPKfPf)
        /*0014*/ 	.word	0x00000000


	//----- nvinfo : EIATTR_REGCOUNT
	.align		4
.L_15:
        /*0018*/ 	.byte	0x04, 0x2f
        /*001a*/ 	.short	(.L_17 - .L_16)
	.align		4
.L_16:
        /*001c*/ 	.word	index@(_Z22derivative_x_l_pencilsPKfPf)
        /*0020*/ 	.word	0x00000020


	//----- nvinfo : EIATTR_FRAME_SIZE
	.align		4
.L_17:
        /*0024*/ 	.byte	0x04, 0x11
        /*0026*/ 	.short	(.L_19 - .L_18)
	.align		4
.L_18:
        /*0028*/ 	.word	index@(_Z22derivative_x_l_pencilsPKfPf)
        /*002c*/ 	.word	0x00000000


	//----- nvinfo : EIATTR_REGCOUNT
	.align		4
.L_19:
        /*0030*/ 	.byte	0x04, 0x2f
        /*0032*/ 	.short	(.L_21 - .L_20)
	.align		4
.L_20:
        /*0034*/ 	.word	index@(_Z12derivative_yPKfPf)
        /*0038*/ 	.word	0x00000012


	//----- nvinfo : EIATTR_FRAME_SIZE
	.align		4
.L_21:
        /*003c*/ 	.byte	0x04, 0x11
        /*003e*/ 	.short	(.L_23 - .L_22)
	.align		4
.L_22:
        /*0040*/ 	.word	index@(_Z12derivative_yPKfPf)
        /*0044*/ 	.word	0x00000000


	//----- nvinfo : EIATTR_REGCOUNT
	.align		4
.L_23:
        /*0048*/ 	.byte	0x04, 0x2f
        /*004a*/ 	.short	(.L_25 - .L_24)
	.align		4
.L_24:
        /*004c*/ 	.word	index@(_Z22derivative_y_l_pencilsPKfPf)
        /*0050*/ 	.word	0x00000020


	//----- nvinfo : EIATTR_FRAME_SIZE
	.align		4
.L_25:
        /*0054*/ 	.byte	0x04, 0x11
        /*0056*/ 	.short	(.L_27 - .L_26)
	.align		4
.L_26:
        /*0058*/ 	.word	index@(_Z22derivative_y_l_pencilsPKfPf)
        /*005c*/ 	.word	0x00000000


	//----- nvinfo : EIATTR_REGCOUNT
	.align		4
.L_27:
        /*0060*/ 	.byte	0x04, 0x2f
        /*0062*/ 	.short	(.L_29 - .L_28)
	.align		4
.L_28:
        /*0064*/ 	.word	index@(_Z12derivative_zPKfPf)
        /*0068*/ 	.word	0x00000012


	//----- nvinfo : EIATTR_FRAME_SIZE
	.align		4
.L_29:
        /*006c*/ 	.byte	0x04, 0x11
        /*006e*/ 	.short	(.L_31 - .L_30)
	.align		4
.L_30:
        /*0070*/ 	.word	index@(_Z12derivative_zPKfPf)
        /*0074*/ 	.word	0x00000000


	//----- nvinfo : EIATTR_REGCOUNT
	.align		4
.L_31:
        /*0078*/ 	.byte	0x04, 0x2f
        /*007a*/ 	.short	(.L_33 - .L_32)
	.align		4
.L_32:
        /*007c*/ 	.word	index@(_Z22derivative_z_l_pencilsPKfPf)
        /*0080*/ 	.word	0x00000020


	//----- nvinfo : EIATTR_FRAME_SIZE
	.align		4
.L_33:
        /*0084*/ 	.byte	0x04, 0x11
        /*0086*/ 	.short	(.L_35 - .L_34)
	.align		4
.L_34:
        /*0088*/ 	.word	index@(_Z22derivative_z_l_pencilsPKfPf)
        /*008c*/ 	.word	0x00000000


	//----- nvinfo : EIATTR_MIN_STACK_SIZE
	.align		4
.L_35:
        /*0090*/ 	.byte	0x04, 0x12
        /*0092*/ 	.short	(.L_37 - .L_36)
	.align		4
.L_36:
        /*0094*/ 	.word	index@(_Z22derivative_z_l_pencilsPKfPf)
        /*0098*/ 	.word	0x00000000


	//----- nvinfo : EIATTR_MIN_STACK_SIZE
	.align		4
.L_37:
        /*009c*/ 	.byte	0x04, 0x12
        /*009e*/ 	.short	(.L_39 - .L_38)
	.align		4
.L_38:
        /*00a0*/ 	.word	index@(_Z12derivative_zPKfPf)
        /*00a4*/ 	.word	0x00000000


	//----- nvinfo : EIATTR_MIN_STACK_SIZE
	.align		4
.L_39:
        /*00a8*/ 	.byte	0x04, 0x12
        /*00aa*/ 	.short	(.L_41 - .L_40)
	.align		4
.L_40:
        /*00ac*/ 	.word	index@(_Z22derivative_y_l_pencilsPKfPf)
        /*00b0*/ 	.word	0x00000000


	//----- nvinfo : EIATTR_MIN_STACK_SIZE
	.align		4
.L_41:
        /*00b4*/ 	.byte	0x04, 0x12
        /*00b6*/ 	.short	(.L_43 - .L_42)
	.align		4
.L_42:
        /*00b8*/ 	.word	index@(_Z12derivative_yPKfPf)
        /*00bc*/ 	.word	0x00000000


	//----- nvinfo : EIATTR_MIN_STACK_SIZE
	.align		4
.L_43:
        /*00c0*/ 	.byte	0x04, 0x12
        /*00c2*/ 	.short	(.L_45 - .L_44)
	.align		4
.L_44:
        /*00c4*/ 	.word	index@(_Z22derivative_x_l_pencilsPKfPf)
        /*00c8*/ 	.word	0x00000000


	//----- nvinfo : EIATTR_MIN_STACK_SIZE
	.align		4
.L_45:
        /*00cc*/ 	.byte	0x04, 0x12
        /*00ce*/ 	.short	(.L_47 - .L_46)
	.align		4
.L_46:
        /*00d0*/ 	.word	index@(_Z12derivative_xPKfPf)
        /*00d4*/ 	.word	0x00000000
.L_47:


//--------------------- .nv.compat                --------------------------
	.section	.nv.compat,"",@"SHT_CUDA_COMPAT_INFO"
	.align	4
        /*0000*/ 	.byte	0x02, 0x09, 0x00, 0x00, 0x02, 0x02, 0x01, 0x00, 0x02, 0x05, 0x05, 0x00, 0x03, 0x07, 0x01, 0x01
        /*0010*/ 	.byte	0x02, 0x03, 0x00, 0x00, 0x02, 0x06, 0x01, 0x00, 0x04, 0x0b, 0x08, 0x00, 0x09, 0x00, 0x00, 0x00
        /*0020*/ 	.byte	0x00, 0x00, 0x00, 0x00


//--------------------- .nv.info._Z22derivative_z_l_pencilsPKfPf --------------------------
	.section	.nv.info._Z22derivative_z_l_pencilsPKfPf,"",@"SHT_CUDA_INFO"
	.sectionflags	@""
	.align	4


	//----- nvinfo : EIATTR_CUDA_API_VERSION
	.align		4
        /*0000*/ 	.byte	0x04, 0x37
        /*0002*/ 	.short	(.L_49 - .L_48)
.L_48:
        /*0004*/ 	.word	0x00000082


	//----- nvinfo : EIATTR_KPARAM_INFO
	.align		4
.L_49:
        /*0008*/ 	.byte	0x04, 0x17
        /*000a*/ 	.short	(.L_51 - .L_50)
.L_50:
        /*000c*/ 	.word	0x00000000
        /*0010*/ 	.short	0x0001
        /*0012*/ 	.short	0x0008
        /*0014*/ 	.byte	0x00, 0xf5, 0x21, 0x00


	//----- nvinfo : EIATTR_KPARAM_INFO
	.align		4
.L_51:
        /*0018*/ 	.byte	0x04, 0x17
        /*001a*/ 	.short	(.L_53 - .L_52)
.L_52:
        /*001c*/ 	.word	0x00000000
        /*0020*/ 	.short	0x0000
        /*0022*/ 	.short	0x0000
        /*0024*/ 	.byte	0x00, 0xf5, 0x21, 0x00


	//----- nvinfo : EIATTR_SPARSE_MMA_MASK
	.align		4
.L_53:
        /*0028*/ 	.byte	0x03, 0x50
        /*002a*/ 	.short	0x0000


	//----- nvinfo : EIATTR_MAXREG_COUNT
	.align		4
        /*002c*/ 	.byte	0x03, 0x1b
        /*002e*/ 	.short	0x00ff


	//----- nvinfo : EIATTR_NUM_BARRIERS
	.align		4
        /*0030*/ 	.byte	0x02, 0x4c
        /*0032*/ 	.byte	0x01
	.zero		1


	//----- nvinfo : EIATTR_MERCURY_ISA_VERSION
	.align		4
        /*0034*/ 	.byte	0x03, 0x5f
        /*0036*/ 	.short	0x0101


	//----- nvinfo : EIATTR_VRC_CTA_INIT_COUNT
	.align		4
        /*0038*/ 	.byte	0x02, 0x4a
	.zero		1
	.zero		1


	//----- nvinfo : EIATTR_EXIT_INSTR_OFFSETS
	.align		4
        /*003c*/ 	.byte	0x04, 0x1c
        /*003e*/ 	.short	(.L_55 - .L_54)


	//   ....[0]....
.L_54:
        /*0040*/ 	.word	0x00000790


	//   ....[1]....
        /*0044*/ 	.word	0x00000bf0


	//   ....[2]....
        /*0048*/ 	.word	0x00001230


	//----- nvinfo : EIATTR_CRS_STACK_SIZE
	.align		4
.L_55:
        /*004c*/ 	.byte	0x04, 0x1e
        /*004e*/ 	.short	(.L_57 - .L_56)
.L_56:
        /*0050*/ 	.word	0x00000000


	//----- nvinfo : EIATTR_CBANK_PARAM_SIZE
	.align		4
.L_57:
        /*0054*/ 	.byte	0x03, 0x19
        /*0056*/ 	.short	0x0010


	//----- nvinfo : EIATTR_PARAM_CBANK
	.align		4
        /*0058*/ 	.byte	0x04, 0x0a
        /*005a*/ 	.short	(.L_59 - .L_58)
	.align		4
.L_58:
        /*005c*/ 	.word	index@(.nv.constant0._Z22derivative_z_l_pencilsPKfPf)
        /*0060*/ 	.short	0x0380
        /*0062*/ 	.short	0x0010


	//----- nvinfo : EIATTR_SW_WAR
	.align		4
.L_59:
        /*0064*/ 	.byte	0x04, 0x36
        /*0066*/ 	.short	(.L_61 - .L_60)
.L_60:
        /*0068*/ 	.word	0x00000008
.L_61:


//--------------------- .nv.info._Z12derivative_zPKfPf --------------------------
	.section	.nv.info._Z12derivative_zPKfPf,"",@"SHT_CUDA_INFO"
	.sectionflags	@""
	.align	4


	//----- nvinfo : EIATTR_CUDA_API_VERSION
	.align		4
        /*0000*/ 	.byte	0x04, 0x37
        /*0002*/ 	.short	(.L_63 - .L_62)
.L_62:
        /*0004*/ 	.word	0x00000082


	//----- nvinfo : EIATTR_KPARAM_INFO
	.align		4
.L_63:
        /*0008*/ 	.byte	0x04, 0x17
        /*000a*/ 	.short	(.L_65 - .L_64)
.L_64:
        /*000c*/ 	.word	0x00000000
        /*0010*/ 	.short	0x0001
        /*0012*/ 	.short	0x0008
        /*0014*/ 	.byte	0x00, 0xf5, 0x21, 0x00


	//----- nvinfo : EIATTR_KPARAM_INFO
	.align		4
.L_65:
        /*0018*/ 	.byte	0x04, 0x17
        /*001a*/ 	.short	(.L_67 - .L_66)
.L_66:
        /*001c*/ 	.word	0x00000000
        /*0020*/ 	.short	0x0000
        /*0022*/ 	.short	0x0000
        /*0024*/ 	.byte	0x00, 0xf5, 0x21, 0x00


	//----- nvinfo : EIATTR_SPARSE_MMA_MASK
	.align		4
.L_67:
        /*0028*/ 	.byte	0x03, 0x50
        /*002a*/ 	.short	0x0000


	//----- nvinfo : EIATTR_MAXREG_COUNT
	.align		4
        /*002c*/ 	.byte	0x03, 0x1b
        /*002e*/ 	.short	0x00ff


	//----- nvinfo : EIATTR_NUM_BARRIERS
	.align		4
        /*0030*/ 	.byte	0x02, 0x4c
        /*0032*/ 	.byte	0x01
	.zero		1


	//----- nvinfo : EIATTR_MERCURY_ISA_VERSION
	.align		4
        /*0034*/ 	.byte	0x03, 0x5f
        /*0036*/ 	.short	0x0101


	//----- nvinfo : EIATTR_VRC_CTA_INIT_COUNT
	.align		4
        /*0038*/ 	.byte	0x02, 0x4a
	.zero		1
	.zero		1


	//----- nvinfo : EIATTR_EXIT_INSTR_OFFSETS
	.align		4
        /*003c*/ 	.byte	0x04, 0x1c
        /*003e*/ 	.short	(.L_69 - .L_68)


	//   ....[0]....
.L_68:
        /*0040*/ 	.word	0x000002e0


	//----- nvinfo : EIATTR_CBANK_PARAM_SIZE
	.align		4
.L_69:
        /*0044*/ 	.byte	0x03, 0x19
        /*0046*/ 	.short	0x0010


	//----- nvinfo : EIATTR_PARAM_CBANK
	.align		4
        /*0048*/ 	.byte	0x04, 0x0a
        /*004a*/ 	.short	(.L_71 - .L_70)
	.align		4
.L_70:
        /*004c*/ 	.word	index@(.nv.constant0._Z12derivative_zPKfPf)
        /*0050*/ 	.short	0x0380
        /*0052*/ 	.short	0x0010


	//----- nvinfo : EIATTR_SW_WAR
	.align		4
.L_71:
        /*0054*/ 	.byte	0x04, 0x36
        /*0056*/ 	.short	(.L_73 - .L_72)
.L_72:
        /*0058*/ 	.word	0x00000008
.L_73:


//--------------------- .nv.info._Z22derivative_y_l_pencilsPKfPf --------------------------
	.section	.nv.info._Z22derivative_y_l_pencilsPKfPf,"",@"SHT_CUDA_INFO"
	.sectionflags	@""
	.align	4


	//----- nvinfo : EIATTR_CUDA_API_VERSION
	.align		4
        /*0000*/ 	.byte	0x04, 0x37
        /*0002*/ 	.short	(.L_75 - .L_74)
.L_74:
        /*0004*/ 	.word	0x00000082


	//----- nvinfo : EIATTR_KPARAM_INFO
	.align		4
.L_75:
        /*0008*/ 	.byte	0x04, 0x17
        /*000a*/ 	.short	(.L_77 - .L_76)
.L_76:
        /*000c*/ 	.word	0x00000000
        /*0010*/ 	.short	0x0001
        /*0012*/ 	.short	0x0008
        /*0014*/ 	.byte	0x00, 0xf5, 0x21, 0x00


	//----- nvinfo : EIATTR_KPARAM_INFO
	.align		4
.L_77:
        /*0018*/ 	.byte	0x04, 0x17
        /*001a*/ 	.short	(.L_79 - .L_78)
.L_78:
        /*001c*/ 	.word	0x00000000
        /*0020*/ 	.short	0x0000
        /*0022*/ 	.short	0x0000
        /*0024*/ 	.byte	0x00, 0xf5, 0x21, 0x00


	//----- nvinfo : EIATTR_SPARSE_MMA_MASK
	.align		4
.L_79:
        /*0028*/ 	.byte	0x03, 0x50
        /*002a*/ 	.short	0x0000


	//----- nvinfo : EIATTR_MAXREG_COUNT
	.align		4
        /*002c*/ 	.byte	0x03, 0x1b
        /*002e*/ 	.short	0x00ff


	//----- nvinfo : EIATTR_NUM_BARRIERS
	.align		4
        /*0030*/ 	.byte	0x02, 0x4c
        /*0032*/ 	.byte	0x01
	.zero		1


	//----- nvinfo : EIATTR_MERCURY_ISA_VERSION
	.align		4
        /*0034*/ 	.byte	0x03, 0x5f
        /*0036*/ 	.short	0x0101


	//----- nvinfo : EIATTR_VRC_CTA_INIT_COUNT
	.align		4
        /*0038*/ 	.byte	0x02, 0x4a
	.zero		1
	.zero		1


	//----- nvinfo : EIATTR_EXIT_INSTR_OFFSETS
	.align		4
        /*003c*/ 	.byte	0x04, 0x1c
        /*003e*/ 	.short	(.L_81 - .L_80)


	//   ....[0]....
.L_80:
        /*0040*/ 	.word	0x00000780


	//   ....[1]....
        /*0044*/ 	.word	0x00000be0


	//   ....[2]....
        /*0048*/ 	.word	0x00001210


	//----- nvinfo : EIATTR_CRS_STACK_SIZE
	.align		4
.L_81:
        /*004c*/ 	.byte	0x04, 0x1e
        /*004e*/ 	.short	(.L_83 - .L_82)
.L_82:
        /*0050*/ 	.word	0x00000000


	//----- nvinfo : EIATTR_CBANK_PARAM_SIZE
	.align		4
.L_83:
        /*0054*/ 	.byte	0x03, 0x19
        /*0056*/ 	.short	0x0010


	//----- nvinfo : EIATTR_PARAM_CBANK
	.align		4
        /*0058*/ 	.byte	0x04, 0x0a
        /*005a*/ 	.short	(.L_85 - .L_84)
	.align		4
.L_84:
        /*005c*/ 	.word	index@(.nv.constant0._Z22derivative_y_l_pencilsPKfPf)
        /*0060*/ 	.short	0x0380
        /*0062*/ 	.short	0x0010


	//----- nvinfo : EIATTR_SW_WAR
	.align		4
.L_85:
        /*0064*/ 	.byte	0x04, 0x36
        /*0066*/ 	.short	(.L_87 - .L_86)
.L_86:
        /*0068*/ 	.word	0x00000008
.L_87:


//--------------------- .nv.info._Z12derivative_yPKfPf --------------------------
	.section	.nv.info._Z12derivative_yPKfPf,"",@"SHT_CUDA_INFO"
	.sectionflags	@""
	.align	4


	//----- nvinfo : EIATTR_CUDA_API_VERSION
	.align		4
        /*0000*/ 	.byte	0x04, 0x37
        /*0002*/ 	.short	(.L_89 - .L_88)
.L_88:
        /*0004*/ 	.word	0x00000082


	//----- nvinfo : EIATTR_KPARAM_INFO
	.align		4
.L_89:
        /*0008*/ 	.byte	0x04, 0x17
        /*000a*/ 	.short	(.L_91 - .L_90)
.L_90:
        /*000c*/ 	.word	0x00000000
        /*0010*/ 	.short	0x0001
        /*0012*/ 	.short	0x0008
        /*0014*/ 	.byte	0x00, 0xf5, 0x21, 0x00


	//----- nvinfo : EIATTR_KPARAM_INFO
	.align		4
.L_91:
        /*0018*/ 	.byte	0x04, 0x17
        /*001a*/ 	.short	(.L_93 - .L_92)
.L_92:
        /*001c*/ 	.word	0x00000000
        /*0020*/ 	.short	0x0000
        /*0022*/ 	.short	0x0000
        /*0024*/ 	.byte	0x00, 0xf5, 0x21, 0x00


	//----- nvinfo : EIATTR_SPARSE_MMA_MASK
	.align		4
.L_93:
        /*0028*/ 	.byte	0x03, 0x50
        /*002a*/ 	.short	0x0000


	//----- nvinfo : EIATTR_MAXREG_COUNT
	.align		4
        /*002c*/ 	.byte	0x03, 0x1b
        /*002e*/ 	.short	0x00ff


	//----- nvinfo : EIATTR_NUM_BARRIERS
	.align		4
        /*0030*/ 	.byte	0x02, 0x4c
        /*0032*/ 	.byte	0x01
	.zero		1


	//----- nvinfo : EIATTR_MERCURY_ISA_VERSION
	.align		4
        /*0034*/ 	.byte	0x03, 0x5f
        /*0036*/ 	.short	0x0101


	//----- nvinfo : EIATTR_VRC_CTA_INIT_COUNT
	.align		4
        /*0038*/ 	.byte	0x02, 0x4a
	.zero		1
	.zero		1


	//----- nvinfo : EIATTR_EXIT_INSTR_OFFSETS
	.align		4
        /*003c*/ 	.byte	0x04, 0x1c
        /*003e*/ 	.short	(.L_95 - .L_94)


	//   ....[0]....
.L_94:
        /*0040*/ 	.word	0x000002e0


	//----- nvinfo : EIATTR_CBANK_PARAM_SIZE
	.align		4
.L_95:
        /*0044*/ 	.byte	0x03, 0x19
        /*0046*/ 	.short	0x0010


	//----- nvinfo : EIATTR_PARAM_CBANK
	.align		4
        /*0048*/ 	.byte	0x04, 0x0a
        /*004a*/ 	.short	(.L_97 - .L_96)
	.align		4
.L_96:
        /*004c*/ 	.word	index@(.nv.constant0._Z12derivative_yPKfPf)
        /*0050*/ 	.short	0x0380
        /*0052*/ 	.short	0x0010


	//----- nvinfo : EIATTR_SW_WAR
	.align		4
.L_97:
        /*0054*/ 	.byte	0x04, 0x36
        /*0056*/ 	.short	(.L_99 - .L_98)
.L_98:
        /*0058*/ 	.word	0x00000008
.L_99:


//--------------------- .nv.info._Z22derivative_x_l_pencilsPKfPf --------------------------
	.section	.nv.info._Z22derivative_x_l_pencilsPKfPf,"",@"SHT_CUDA_INFO"
	.sectionflags	@""
	.align	4


	//----- nvinfo : EIATTR_CUDA_API_VERSION
	.align		4
        /*0000*/ 	.byte	0x04, 0x37
        /*0002*/ 	.short	(.L_101 - .L_100)
.L_100:
        /*0004*/ 	.word	0x00000082


	//----- nvinfo : EIATTR_KPARAM_INFO
	.align		4
.L_101:
        /*0008*/ 	.byte	0x04, 0x17
        /*000a*/ 	.short	(.L_103 - .L_102)
.L_102:
        /*000c*/ 	.word	0x00000000
        /*0010*/ 	.short	0x0001
        /*0012*/ 	.short	0x0008
        /*0014*/ 	.byte	0x00, 0xf5, 0x21, 0x00


	//----- nvinfo : EIATTR_KPARAM_INFO
	.align		4
.L_103:
        /*0018*/ 	.byte	0x04, 0x17
        /*001a*/ 	.short	(.L_105 - .L_104)
.L_104:
        /*001c*/ 	.word	0x00000000
        /*0020*/ 	.short	0x0000
        /*0022*/ 	.short	0x0000
        /*0024*/ 	.byte	0x00, 0xf5, 0x21, 0x00


	//----- nvinfo : EIATTR_SPARSE_MMA_MASK
	.align		4
.L_105:
        /*0028*/ 	.byte	0x03, 0x50
        /*002a*/ 	.short	0x0000


	//----- nvinfo : EIATTR_MAXREG_COUNT
	.align		4
        /*002c*/ 	.byte	0x03, 0x1b
        /*002e*/ 	.short	0x00ff


	//----- nvinfo : EIATTR_NUM_BARRIERS
	.align		4
        /*0030*/ 	.byte	0x02, 0x4c
        /*0032*/ 	.byte	0x01
	.zero		1


	//----- nvinfo : EIATTR_MERCURY_ISA_VERSION
	.align		4
        /*0034*/ 	.byte	0x03, 0x5f
        /*0036*/ 	.short	0x0101


	//----- nvinfo : EIATTR_VRC_CTA_INIT_COUNT
	.align		4
        /*0038*/ 	.byte	0x02, 0x4a
	.zero		1
	.zero		1


	//----- nvinfo : EIATTR_EXIT_INSTR_OFFSETS
	.align		4
        /*003c*/ 	.byte	0x04, 0x1c
        /*003e*/ 	.short	(.L_107 - .L_106)


	//   ....[0]....
.L_106:
        /*0040*/ 	.word	0x00000c10


	//   ....[1]....
        /*0044*/ 	.word	0x00001070


	//   ....[2]....
        /*0048*/ 	.word	0x000016d0


	//----- nvinfo : EIATTR_CRS_STACK_SIZE
	.align		4
.L_107:
        /*004c*/ 	.byte	0x04, 0x1e
        /*004e*/ 	.short	(.L_109 - .L_108)
.L_108:
        /*0050*/ 	.word	0x00000000


	//----- nvinfo : EIATTR_CBANK_PARAM_SIZE
	.align		4
.L_109:
        /*0054*/ 	.byte	0x03, 0x19
        /*0056*/ 	.short	0x0010


	//----- nvinfo : EIATTR_PARAM_CBANK
	.align		4
        /*0058*/ 	.byte	0x04, 0x0a
        /*005a*/ 	.short	(.L_111 - .L_110)
	.align		4
.L_110:
        /*005c*/ 	.word	index@(.nv.constant0._Z22derivative_x_l_pencilsPKfPf)
        /*0060*/ 	.short	0x0380
        /*0062*/ 	.short	0x0010


	//----- nvinfo : EIATTR_SW_WAR
	.align		4
.L_111:
        /*0064*/ 	.byte	0x04, 0x36
        /*0066*/ 	.short	(.L_113 - .L_112)
.L_112:
        /*0068*/ 	.word	0x00000008
.L_113:


//--------------------- .nv.info._Z12derivative_xPKfPf --------------------------
	.section	.nv.info._Z12derivative_xPKfPf,"",@"SHT_CUDA_INFO"
	.sectionflags	@""
	.align	4


	//----- nvinfo : EIATTR_CUDA_API_VERSION
	.align		4
        /*0000*/ 	.byte	0x04, 0x37
        /*0002*/ 	.short	(.L_115 - .L_114)
.L_114:
        /*0004*/ 	.word	0x00000082


	//----- nvinfo : EIATTR_KPARAM_INFO
	.align		4
.L_115:
        /*0008*/ 	.byte	0x04, 0x17
        /*000a*/ 	.short	(.L_117 - .L_116)
.L_116:
        /*000c*/ 	.word	0x00000000
        /*0010*/ 	.short	0x0001
        /*0012*/ 	.short	0x0008
        /*0014*/ 	.byte	0x00, 0xf5, 0x21, 0x00


	//----- nvinfo : EIATTR_KPARAM_INFO
	.align		4
.L_117:
        /*0018*/ 	.byte	0x04, 0x17
        /*001a*/ 	.short	(.L_119 - .L_118)
.L_118:
        /*001c*/ 	.word	0x00000000
        /*0020*/ 	.short	0x0000
        /*0022*/ 	.short	0x0000
        /*0024*/ 	.byte	0x00, 0xf5, 0x21, 0x00


	//----- nvinfo : EIATTR_SPARSE_MMA_MASK
	.align		4
.L_119:
        /*0028*/ 	.byte	0x03, 0x50
        /*002a*/ 	.short	0x0000


	//----- nvinfo : EIATTR_MAXREG_COUNT
	.align		4
        /*002c*/ 	.byte	0x03, 0x1b
        /*002e*/ 	.short	0x00ff


	//----- nvinfo : EIATTR_NUM_BARRIERS
	.align		4
        /*0030*/ 	.byte	0x02, 0x4c
        /*0032*/ 	.byte	0x01
	.zero		1


	//----- nvinfo : EIATTR_MERCURY_ISA_VERSION
	.align		4
        /*0034*/ 	.byte	0x03, 0x5f
        /*0036*/ 	.short	0x0101


	//----- nvinfo : EIATTR_VRC_CTA_INIT_COUNT
	.align		4
        /*0038*/ 	.byte	0x02, 0x4a
	.zero		1
	.zero		1


	//----- nvinfo : EIATTR_EXIT_INSTR_OFFSETS
	.align		4
        /*003c*/ 	.byte	0x04, 0x1c
        /*003e*/ 	.short	(.L_121 - .L_120)


	//   ....[0]....
.L_120:
        /*0040*/ 	.word	0x000002f0


	//----- nvinfo : EIATTR_CBANK_PARAM_SIZE
	.align		4
.L_121:
        /*0044*/ 	.byte	0x03, 0x19
        /*0046*/ 	.short	0x0010


	//----- nvinfo : EIATTR_PARAM_CBANK
	.align		4
        /*0048*/ 	.byte	0x04, 0x0a
        /*004a*/ 	.short	(.L_123 - .L_122)
	.align		4
.L_122:
        /*004c*/ 	.word	index@(.nv.constant0._Z12derivative_xPKfPf)
        /*0050*/ 	.short	0x0380
        /*0052*/ 	.short	0x0010


	//----- nvinfo : EIATTR_SW_WAR
	.align		4
.L_123:
        /*0054*/ 	.byte	0x04, 0x36
        /*0056*/ 	.short	(.L_125 - .L_124)
.L_124:
        /*0058*/ 	.word	0x00000008
.L_125:


//--------------------- .nv.callgraph             --------------------------
	.section	.nv.callgraph,"",@"SHT_CUDA_CALLGRAPH"
	.align	4
	.sectionentsize	8
	.align		4
        /*0000*/ 	.word	0x00000000
	.align		4
        /*0004*/ 	.word	0xffffffff
	.align		4
        /*0008*/ 	.word	0x00000000
	.align		4
        /*000c*/ 	.word	0xfffffffe
	.align		4
        /*0010*/ 	.word	0x00000000
	.align		4
        /*0014*/ 	.word	0xfffffffd
	.align		4
        /*0018*/ 	.word	0x00000000
	.align		4
        /*001c*/ 	.word	0xfffffffc


//--------------------- .nv.constant3             --------------------------
	.section	.nv.constant3,"a",@progbits
	.align	4
.nv.constant3:
	.type		c_ax,@object
	.size		c_ax,(c_bx - c_ax)
c_ax:
	.zero		4
	.type		c_bx,@object
	.size		c_bx,(c_cx - c_bx)
c_bx:
	.zero		4
	.type		c_cx,@object
	.size		c_cx,(c_dx - c_cx)
c_cx:
	.zero		4
	.type		c_dx,@object
	.size		c_dx,(c_ay - c_dx)
c_dx:
	.zero		4
	.type		c_ay,@object
	.size		c_ay,(c_by - c_ay)
c_ay:
	.zero		4
	.type		c_by,@object
	.size		c_by,(c_cy - c_by)
c_by:
	.zero		4
	.type		c_cy,@object
	.size		c_cy,(c_dy - c_cy)
c_cy:
	.zero		4
	.type		c_dy,@object
	.size		c_dy,(c_az - c_dy)
c_dy:
	.zero		4
	.type		c_az,@object
	.size		c_az,(c_bz - c_az)
c_az:
	.zero		4
	.type		c_bz,@object
	.size		c_bz,(c_cz - c_bz)
c_bz:
	.zero		4
	.type		c_cz,@object
	.size		c_cz,(c_dz - c_cz)
c_cz:
	.zero		4
	.type		c_dz,@object
	.size		c_dz,(.L_11 - c_dz)
c_dz:
	.zero		4
.L_11:


//--------------------- .text._Z22derivative_z_l_pencilsPKfPf --------------------------
	.section	.text._Z22derivative_z_l_pencilsPKfPf,"ax",@progbits
	.align	128
        .global         _Z22derivative_z_l_pencilsPKfPf
        .type           _Z22derivative_z_l_pencilsPKfPf,@function
        .size           _Z22derivative_z_l_pencilsPKfPf,(.L_x_46 - _Z22derivative_z_l_pencilsPKfPf)
        .other          _Z22derivative_z_l_pencilsPKfPf,@"STO_CUDA_ENTRY STV_DEFAULT"
_Z22derivative_z_l_pencilsPKfPf:
.text._Z22derivative_z_l_pencilsPKfPf:
[----:B------:R-:W-:Y:S01]  /*0000*/  LDC R1, c[0x0][0x37c] ;  /* 0x0000df00ff017b82 */ /* 0x000fe20000000800 */
[----:B------:R-:W0:Y:S07]  /*0010*/  S2R R0, SR_TID.Y ;  /* 0x0000000000007919 */ /* 0x000e2e0000002200 */
[----:B------:R-:W1:Y:S01]  /*0020*/  S2UR UR4, SR_CTAID.X ;  /* 0x00000000000479c3 */ /* 0x000e620000002500 */
[----:B------:R-:W1:Y:S01]  /*0030*/  LDCU UR5, c[0x0][0x360] ;  /* 0x00006c00ff0577ac */ /* 0x000e620008000800 */
[----:B------:R-:W-:Y:S01]  /*0040*/  BSSY.RECONVERGENT B0, `(.L_x_0) ;  /* 0x0000064000007945 */ /* 0x000fe20003800200 */
[----:B------:R-:W2:Y:S01]  /*0050*/  S2R R7, SR_TID.X ;  /* 0x0000000000077919 */ /* 0x000ea20000002100 */
[----:B------:R-:W3:Y:S01]  /*0060*/  LDCU.64 UR8, c[0x0][0x358] ;  /* 0x00006b00ff0877ac */ /* 0x000ee20008000a00 */
[----:B------:R-:W4:Y:S01]  /*0070*/  S2R R8, SR_CTAID.Y ;  /* 0x0000000000087919 */ /* 0x000f220000002600 */
[----:B-1----:R-:W-:Y:S01]  /*0080*/  UIMAD UR4, UR4, UR5, URZ ;  /* 0x00000005040472a4 */ /* 0x002fe2000f8e02ff */
[----:B0-----:R-:W-:-:S13]  /*0090*/  ISETP.GT.U32.AND P0, PT, R0, 0x3f, PT ;  /* 0x0000003f0000780c */ /* 0x001fda0003f04070 */
[----:B--234-:R-:W-:Y:S05]  /*00a0*/  @P0 BRA `(.L_x_1) ;  /* 0x0000000400740947 */ /* 0x01cfea0003800000 */
[----:B------:R-:W0:Y:S01]  /*00b0*/  LDC R3, c[0x0][0x364] ;  /* 0x0000d900ff037b82 */ /* 0x000e220000000800 */
[----:B------:R-:W-:Y:S01]  /*00c0*/  BSSY.RECONVERGENT B1, `(.L_x_2) ;  /* 0x0000034000017945 */ /* 0x000fe20003800200 */
[----:B0-----:R-:W0:Y:S01]  /*00d0*/  I2F.U32.RP R10, R3 ;  /* 0x00000003000a7306 */ /* 0x001e220000209000 */
[----:B------:R-:W-:Y:S01]  /*00e0*/  IMAD.IADD R2, R0, 0x1, R3 ;  /* 0x0000000100027824 */ /* 0x000fe200078e0203 */
[----:B------:R-:W-:-:S04]  /*00f0*/  ISETP.NE.U32.AND P2, PT, R3, RZ, PT ;  /* 0x000000ff0300720c */ /* 0x000fc80003f45070 */
[C---:B------:R-:W-:Y:S02]  /*0100*/  ISETP.GE.U32.AND P0, PT, R2.reuse, 0x40, PT ;  /* 0x000000400200780c */ /* 0x040fe40003f06070 */
[----:B------:R-:W-:Y:S01]  /*0110*/  VIMNMX.U32 R9, PT, PT, R2, 0x40, !PT ;  /* 0x0000004002097848 */ /* 0x000fe20007fe0000 */
[----:B0-----:R-:W0:Y:S02]  /*0120*/  MUFU.RCP R10, R10 ;  /* 0x0000000a000a7308 */ /* 0x001e240000001000 */
[----:B0-----:R-:W-:-:S06]  /*0130*/  IADD3 R4, PT, PT, R10, 0xffffffe, RZ ;  /* 0x0ffffffe0a047810 */ /* 0x001fcc0007ffe0ff */
[----:B------:R0:W1:Y:S02]  /*0140*/  F2I.FTZ.U32.TRUNC.NTZ R5, R4 ;  /* 0x0000000400057305 */ /* 0x000064000021f000 */
[----:B0-----:R-:W-:Y:S01]  /*0150*/  HFMA2 R4, -RZ, RZ, 0, 0 ;  /* 0x00000000ff047431 */ /* 0x001fe200000001ff */
[----:B-1----:R-:W-:-:S05]  /*0160*/  IADD3 R6, PT, PT, RZ, -R5, RZ ;  /* 0x80000005ff067210 */ /* 0x002fca0007ffe0ff */
[----:B------:R-:W-:Y:S01]  /*0170*/  IMAD R11, R6, R3, RZ ;  /* 0x00000003060b7224 */ /* 0x000fe200078e02ff */
[----:B------:R-:W-:-:S03]  /*0180*/  SEL R6, RZ, 0x1, P0 ;  /* 0x00000001ff067807 */ /* 0x000fc60000000000 */
[----:B------:R-:W-:Y:S01]  /*0190*/  IMAD.HI.U32 R5, R5, R11, R4 ;  /* 0x0000000b05057227 */ /* 0x000fe200078e0004 */
[----:B------:R-:W-:-:S05]  /*01a0*/  IADD3 R2, PT, PT, R9, -R2, -R6 ;  /* 0x8000000209027210 */ /* 0x000fca0007ffe806 */
[----:B------:R-:W-:-:S05]  /*01b0*/  IMAD.HI.U32 R5, R5, R2, RZ ;  /* 0x0000000205057227 */ /* 0x000fca00078e00ff */
[----:B------:R-:W-:-:S05]  /*01c0*/  IADD3 R4, PT, PT, -R5, RZ, RZ ;  /* 0x000000ff05047210 */ /* 0x000fca0007ffe1ff */
[----:B------:R-:W-:-:S05]  /*01d0*/  IMAD R2, R3, R4, R2 ;  /* 0x0000000403027224 */ /* 0x000fca00078e0202 */
[----:B------:R-:W-:-:S13]  /*01e0*/  ISETP.GE.U32.AND P0, PT, R2, R3, PT ;  /* 0x000000030200720c */ /* 0x000fda0003f06070 */
[----:B------:R-:W-:Y:S01]  /*01f0*/  @P0 IMAD.IADD R2, R2, 0x1, -R3 ;  /* 0x0000000102020824 */ /* 0x000fe200078e0a03 */
[----:B------:R-:W-:-:S04]  /*0200*/  @P0 IADD3 R5, PT, PT, R5, 0x1, RZ ;  /* 0x0000000105050810 */ /* 0x000fc80007ffe0ff */
[----:B------:R-:W-:-:S13]  /*0210*/  ISETP.GE.U32.AND P1, PT, R2, R3, PT ;  /* 0x000000030200720c */ /* 0x000fda0003f26070 */
[----:B------:R-:W-:Y:S02]  /*0220*/  @P1 IADD3 R5, PT, PT, R5, 0x1, RZ ;  /* 0x0000000105051810 */ /* 0x000fe40007ffe0ff */
[----:B------:R-:W-:-:S05]  /*0230*/  @!P2 LOP3.LUT R5, RZ, R3, RZ, 0x33, !PT ;  /* 0x00000003ff05a212 */ /* 0x000fca00078e33ff */
[----:B------:R-:W-:-:S05]  /*0240*/  IMAD.IADD R6, R6, 0x1, R5 ;  /* 0x0000000106067824 */ /* 0x000fca00078e0205 */
[C---:B------:R-:W-:Y:S02]  /*0250*/  LOP3.LUT R2, R6.reuse, 0x3, RZ, 0xc0, !PT ;  /* 0x0000000306027812 */ /* 0x040fe400078ec0ff */
[----:B------:R-:W-:Y:S02]  /*0260*/  ISETP.GE.U32.AND P1, PT, R6, 0x3, PT ;  /* 0x000000030600780c */ /* 0x000fe40003f26070 */
[----:B------:R-:W-:Y:S02]  /*0270*/  ISETP.NE.AND P0, PT, R2, 0x3, PT ;  /* 0x000000030200780c */ /* 0x000fe40003f05270 */
[----:B------:R-:W-:-:S11]  /*0280*/  MOV R2, R0 ;  /* 0x0000000000027202 */ /* 0x000fd60000000f00 */
[----:B------:R-:W-:Y:S05]  /*0290*/  @!P0 BRA `(.L_x_3) ;  /* 0x0000000000588947 */ /* 0x000fea0003800000 */
[----:B------:R-:W0:Y:S01]  /*02a0*/  S2UR UR6, SR_CgaCtaId ;  /* 0x00000000000679c3 */ /* 0x000e220000008800 */
[----:B------:R-:W-:Y:S01]  /*02b0*/  UMOV UR5, 0x400 ;  /* 0x0000040000057882 */ /* 0x000fe20000000000 */
[----:B------:R-:W-:Y:S01]  /*02c0*/  VIADD R2, R6, 0x1 ;  /* 0x0000000106027836 */ /* 0x000fe20000000000 */
[----:B------:R-:W-:Y:S02]  /*02d0*/  IADD3 R9, PT, PT, R7, UR4, RZ ;  /* 0x0000000407097c10 */ /* 0x000fe4000fffe0ff */
[----:B------:R-:W-:Y:S02]  /*02e0*/  LEA R10, R0, R7, 0x5 ;  /* 0x00000007000a7211 */ /* 0x000fe400078e28ff */
[----:B------:R-:W-:Y:S01]  /*02f0*/  LOP3.LUT R6, R2, 0x3, RZ, 0xc0, !PT ;  /* 0x0000000302067812 */ /* 0x000fe200078ec0ff */
[----:B------:R-:W1:Y:S01]  /*0300*/  LDC.64 R4, c[0x0][0x380] ;  /* 0x0000e000ff047b82 */ /* 0x000e620000000a00 */
[----:B------:R-:W-:Y:S02]  /*0310*/  LEA R11, R0, R9, 0xc ;  /* 0x00000009000b7211 */ /* 0x000fe400078e60ff */
[C---:B------:R-:W-:Y:S01]  /*0320*/  IADD3 R13, PT, PT, -R6.reuse, RZ, RZ ;  /* 0x000000ff060d7210 */ /* 0x040fe20007ffe1ff */
[----:B------:R-:W-:-:S02]  /*0330*/  IMAD R2, R6, R3, R0 ;  /* 0x0000000306027224 */ /* 0x000fc400078e0200 */
[----:B------:R-:W-:Y:S01]  /*0340*/  IMAD R12, R8, 0x40, R11 ;  /* 0x00000040080c7824 */ /* 0x000fe200078e020b */
[----:B0-----:R-:W-:-:S06]  /*0350*/  ULEA UR5, UR6, UR5, 0x18 ;  /* 0x0000000506057291 */ /* 0x001fcc000f8ec0ff */
[----:B------:R-:W-:-:S04]  /*0360*/  LEA R9, R10, UR5, 0x2 ;  /* 0x000000050a097c11 */ /* 0x000fc8000f8e10ff */
[----:B------:R-:W-:-:S07]  /*0370*/  IADD3 R6, PT, PT, R9, 0x200, RZ ;  /* 0x0000020009067810 */ /* 0x000fce0007ffe0ff */
.L_x_4:
[----:B-1----:R-:W-:-:S06]  /*0380*/  IMAD.WIDE R10, R12, 0x4, R4 ;  /* 0x000000040c0a7825 */ /* 0x002fcc00078e0204 */
[----:B------:R-:W2:Y:S01]  /*0390*/  LDG.E R11, desc[UR8][R10.64] ;  /* 0x000000080a0b7981 */ /* 0x000ea2000c1e1900 */
[----:B------:R-:W-:Y:S01]  /*03a0*/  VIADD R13, R13, 0x1 ;  /* 0x000000010d0d7836 */ /* 0x000fe20000000000 */
[----:B------:R-:W-:-:S04]  /*03b0*/  LEA R12, R3, R12, 0xc ;  /* 0x0000000c030c7211 */ /* 0x000fc800078e60ff */
[----:B------:R-:W-:Y:S01]  /*03c0*/  ISETP.NE.AND P0, PT, R13, RZ, PT ;  /* 0x000000ff0d00720c */ /* 0x000fe20003f05270 */
[----:B--2---:R0:W-:Y:S02]  /*03d0*/  STS [R6], R11 ;  /* 0x0000000b06007388 */ /* 0x0041e40000000800 */
[----:B0-----:R-:W-:-:S10]  /*03e0*/  LEA R6, R3, R6, 0x7 ;  /* 0x0000000603067211 */ /* 0x001fd400078e38ff */
[----:B------:R-:W-:Y:S05]  /*03f0*/  @P0 BRA `(.L_x_4) ;  /* 0xfffffffc00e00947 */ /* 0x000fea000383ffff */
.L_x_3:
[----:B------:R-:W-:Y:S05]  /*0400*/  BSYNC.RECONVERGENT B1 ;  /* 0x0000000000017941 */ /* 0x000fea0003800200 */
.L_x_2:
[----:B------:R-:W-:Y:S05]  /*0410*/  @!P1 BRA `(.L_x_1) ;  /* 0x0000000000989947 */ /* 0x000fea0003800000 */
[----:B------:R-:W0:Y:S01]  /*0420*/  S2UR UR6, SR_CgaCtaId ;  /* 0x00000000000679c3 */ /* 0x000e220000008800 */
[----:B------:R-:W-:Y:S01]  /*0430*/  VIADD R11, R7, UR4 ;  /* 0x00000004070b7c36 */ /* 0x000fe20008000000 */
[----:B------:R-:W-:Y:S01]  /*0440*/  UMOV UR5, 0x400 ;  /* 0x0000040000057882 */ /* 0x000fe20000000000 */
[C---:B------:R-:W-:Y:S01]  /*0450*/  IADD3 R6, PT, PT, R2.reuse, R3, RZ ;  /* 0x0000000302067210 */ /* 0x040fe20007ffe0ff */
[C---:B------:R-:W-:Y:S02]  /*0460*/  IMAD R10, R2.reuse, 0x20, R7 ;  /* 0x00000020020a7824 */ /* 0x040fe400078e0207 */
[-C--:B------:R-:W-:Y:S02]  /*0470*/  LEA R9, R2, R11.reuse, 0xc ;  /* 0x0000000b02097211 */ /* 0x080fe400078e60ff */
[----:B------:R-:W1:Y:S01]  /*0480*/  LDC.64 R4, c[0x0][0x380] ;  /* 0x0000e000ff047b82 */ /* 0x000e620000000a00 */
[----:B------:R-:W-:Y:S02]  /*0490*/  LEA R11, R6, R11, 0xc ;  /* 0x0000000b060b7211 */ /* 0x000fe400078e60ff */
[----:B------:R-:W-:-:S03]  /*04a0*/  LEA R6, R8, R9, 0x6 ;  /* 0x0000000908067211 */ /* 0x000fc600078e30ff */
[----:B------:R-:W-:Y:S01]  /*04b0*/  IMAD R19, R8, 0x40, R11 ;  /* 0x0000004008137824 */ /* 0x000fe200078e020b */
[----:B------:R-:W-:Y:S01]  /*04c0*/  LEA R18, R3, R6, 0xd ;  /* 0x0000000603127211 */ /* 0x000fe200078e68ff */
[----:B0-----:R-:W-:-:S06]  /*04d0*/  ULEA UR5, UR6, UR5, 0x18 ;  /* 0x0000000506057291 */ /* 0x001fcc000f8ec0ff */
[----:B------:R-:W-:-:S04]  /*04e0*/  LEA R9, R10, UR5, 0x2 ;  /* 0x000000050a097c11 */ /* 0x000fc8000f8e10ff */
[----:B------:R-:W-:Y:S01]  /*04f0*/  IADD3 R20, PT, PT, R9, 0x200, RZ ;  /* 0x0000020009147810 */ /* 0x000fe20007ffe0ff */
[----:B------:R-:W-:-:S07]  /*0500*/  IMAD R9, R3, 0x3000, R6 ;  /* 0x0000300003097824 */ /* 0x000fce00078e0206 */
.L_x_5:
[----:B-1----:R-:W-:-:S04]  /*0510*/  IMAD.WIDE R10, R6, 0x4, R4 ;  /* 0x00000004060a7825 */ /* 0x002fc800078e0204 */
[--C-:B--2---:R-:W-:Y:S02]  /*0520*/  IMAD.WIDE R12, R19, 0x4, R4.reuse ;  /* 0x00000004130c7825 */ /* 0x104fe400078e0204 */
[----:B------:R-:W2:Y:S02]  /*0530*/  LDG.E R11, desc[UR8][R10.64] ;  /* 0x000000080a0b7981 */ /* 0x000ea4000c1e1900 */
[--C-:B------:R-:W-:Y:S02]  /*0540*/  IMAD.WIDE R14, R18, 0x4, R4.reuse ;  /* 0x00000004120e7825 */ /* 0x100fe400078e0204 */
[----:B------:R-:W3:Y:S02]  /*0550*/  LDG.E R12, desc[UR8][R12.64] ;  /* 0x000000080c0c7981 */ /* 0x000ee4000c1e1900 */
[----:B------:R-:W-:Y:S02]  /*0560*/  IMAD.WIDE R16, R9, 0x4, R4 ;  /* 0x0000000409107825 */ /* 0x000fe400078e0204 */
[----:B------:R-:W4:Y:S04]  /*0570*/  LDG.E R14, desc[UR8][R14.64] ;  /* 0x000000080e0e7981 */ /* 0x000f28000c1e1900 */
[----:B------:R-:W5:Y:S01]  /*0580*/  LDG.E R16, desc[UR8][R16.64] ;  /* 0x0000000810107981 */ /* 0x000f62000c1e1900 */
[C-C-:B------:R-:W-:Y:S01]  /*0590*/  IMAD R21, R3.reuse, 0x80, R20.reuse ;  /* 0x0000008003157824 */ /* 0x140fe200078e0214 */
[C---:B------:R-:W-:Y:S01]  /*05a0*/  LEA R23, R3.reuse, R20, 0x8 ;  /* 0x0000001403177211 */ /* 0x040fe200078e40ff */
[C---:B------:R-:W-:Y:S01]  /*05b0*/  IMAD R25, R3.reuse, 0x180, R20 ;  /* 0x0000018003197824 */ /* 0x040fe200078e0214 */
[----:B------:R-:W-:-:S04]  /*05c0*/  LEA R2, R3, R2, 0x2 ;  /* 0x0000000203027211 */ /* 0x000fc800078e10ff */
[----:B------:R-:W-:Y:S01]  /*05d0*/  ISETP.GE.U32.AND P0, PT, R2, 0x40, PT ;  /* 0x000000400200780c */ /* 0x000fe20003f06070 */
[C---:B------:R-:W-:Y:S01]  /*05e0*/  IMAD R9, R3.reuse, 0x4000, R9 ;  /* 0x0000400003097824 */ /* 0x040fe200078e0209 */
[C---:B------:R-:W-:Y:S01]  /*05f0*/  LEA R18, R3.reuse, R18, 0xe ;  /* 0x0000001203127211 */ /* 0x040fe200078e70ff */
[C---:B------:R-:W-:Y:S01]  /*0600*/  IMAD R6, R3.reuse, 0x4000, R6 ;  /* 0x0000400003067824 */ /* 0x040fe200078e0206 */
[C---:B------:R-:W-:Y:S01]  /*0610*/  LEA R19, R3.reuse, R19, 0xe ;  /* 0x0000001303137211 */ /* 0x040fe200078e70ff */
[----:B--2---:R0:W-:Y:S04]  /*0620*/  STS [R20], R11 ;  /* 0x0000000b14007388 */ /* 0x0041e80000000800 */
[----:B---3--:R2:W-:Y:S04]  /*0630*/  STS [R21], R12 ;  /* 0x0000000c15007388 */ /* 0x0085e80000000800 */
[----:B----4-:R2:W-:Y:S04]  /*0640*/  STS [R23], R14 ;  /* 0x0000000e17007388 */ /* 0x0105e80000000800 */
[----:B-----5:R2:W-:Y:S01]  /*0650*/  STS [R25], R16 ;  /* 0x0000001019007388 */ /* 0x0205e20000000800 */
[----:B0-----:R-:W-:Y:S01]  /*0660*/  LEA R20, R3, R20, 0x9 ;  /* 0x0000001403147211 */ /* 0x001fe200078e48ff */
[----:B------:R-:W-:Y:S06]  /*0670*/  @!P0 BRA `(.L_x_5) ;  /* 0xfffffffc00a48947 */ /* 0x000fec000383ffff */
.L_x_1:
[----:B------:R-:W-:Y:S05]  /*0680*/  BSYNC.RECONVERGENT B0 ;  /* 0x0000000000007941 */ /* 0x000fea0003800200 */
.L_x_0:
[----:B------:R-:W-:Y:S01]  /*0690*/  BAR.SYNC.DEFER_BLOCKING 0x0 ;  /* 0x0000000000007b1d */ /* 0x000fe20000010000 */
[C---:B------:R-:W-:Y:S02]  /*06a0*/  ISETP.GT.U32.AND P0, PT, R0.reuse, 0x3, PT ;  /* 0x000000030000780c */ /* 0x040fe40003f04070 */
[----:B------:R-:W-:-:S03]  /*06b0*/  ISETP.GT.U32.AND P1, PT, R0, 0x3f, PT ;  /* 0x0000003f0000780c */ /* 0x000fc60003f24070 */
[----:B------:R-:W-:Y:S08]  /*06c0*/  BSSY.RECONVERGENT B0, `(.L_x_6) ;  /* 0x000000b000007945 */ /* 0x000ff00003800200 */
[----:B------:R-:W-:Y:S05]  /*06d0*/  @P0 BRA `(.L_x_7) ;  /* 0x0000000000240947 */ /* 0x000fea0003800000 */
[----:B------:R-:W0:Y:S01]  /*06e0*/  S2UR UR6, SR_CgaCtaId ;  /* 0x00000000000679c3 */ /* 0x000e220000008800 */
[----:B------:R-:W-:Y:S02]  /*06f0*/  UMOV UR5, 0x400 ;  /* 0x0000040000057882 */ /* 0x000fe40000000000 */
[----:B0-----:R-:W-:-:S06]  /*0700*/  ULEA UR5, UR6, UR5, 0x18 ;  /* 0x0000000506057291 */ /* 0x001fcc000f8ec0ff */
[----:B------:R-:W-:-:S04]  /*0710*/  LEA R2, R0, UR5, 0x7 ;  /* 0x0000000500027c11 */ /* 0x000fc8000f8e38ff */
[----:B------:R-:W-:-:S05]  /*0720*/  LEA R2, R7, R2, 0x2 ;  /* 0x0000000207027211 */ /* 0x000fca00078e10ff */
[----:B------:R-:W0:Y:S04]  /*0730*/  LDS R3, [R2+0x1f80] ;  /* 0x001f800002037984 */ /* 0x000e280000000800 */
[----:B------:R-:W1:Y:S04]  /*0740*/  LDS R5, [R2+0x280] ;  /* 0x0002800002057984 */ /* 0x000e680000000800 */
[----:B0-----:R0:W-:Y:S04]  /*0750*/  STS [R2], R3 ;  /* 0x0000000302007388 */ /* 0x0011e80000000800 */
[----:B-1----:R0:W-:Y:S02]  /*0760*/  STS [R2+0x2200], R5 ;  /* 0x0022000502007388 */ /* 0x0021e40000000800 */
.L_x_7:
[----:B------:R-:W-:Y:S05]  /*0770*/  BSYNC.RECONVERGENT B0 ;  /* 0x0000000000007941 */ /* 0x000fea0003800200 */
.L_x_6:
[----:B------:R-:W-:Y:S06]  /*0780*/  BAR.SYNC.DEFER_BLOCKING 0x0 ;  /* 0x0000000000007b1d */ /* 0x000fec0000010000 */
[----:B------:R-:W-:Y:S05]  /*0790*/  @P1 EXIT ;  /* 0x000000000000194d */ /* 0x000fea0003800000 */
[----:B0-----:R-:W0:Y:S01]  /*07a0*/  LDC R5, c[0x0][0x364] ;  /* 0x0000d900ff057b82 */ /* 0x001e220000000800 */
[----:B------:R-:W1:Y:S01]  /*07b0*/  LDCU.128 UR12, c[0x3][0x20] ;  /* 0x00c00400ff0c77ac */ /* 0x000e620008000c00 */
[----:B------:R-:W-:Y:S01]  /*07c0*/  BSSY.RECONVERGENT B0, `(.L_x_8) ;  /* 0x0000042000007945 */ /* 0x000fe20003800200 */
[----:B0-----:R-:W0:Y:S01]  /*07d0*/  I2F.U32.RP R10, R5 ;  /* 0x00000005000a7306 */ /* 0x001e220000209000 */
[----:B------:R-:W-:Y:S02]  /*07e0*/  IADD3 R4, PT, PT, R0, R5, RZ ;  /* 0x0000000500047210 */ /* 0x000fe40007ffe0ff */
[----:B------:R-:W-:Y:S02]  /*07f0*/  ISETP.NE.U32.AND P2, PT, R5, RZ, PT ;  /* 0x000000ff0500720c */ /* 0x000fe40003f45070 */
[C---:B------:R-:W-:Y:S02]  /*0800*/  ISETP.GE.U32.AND P0, PT, R4.reuse, 0x40, PT ;  /* 0x000000400400780c */ /* 0x040fe40003f06070 */
[----:B------:R-:W-:Y:S01]  /*0810*/  VIMNMX.U32 R9, PT, PT, R4, 0x40, !PT ;  /* 0x0000004004097848 */ /* 0x000fe20007fe0000 */
[----:B0-----:R-:W0:Y:S02]  /*0820*/  MUFU.RCP R10, R10 ;  /* 0x0000000a000a7308 */ /* 0x001e240000001000 */
[----:B0-----:R-:W-:-:S06]  /*0830*/  VIADD R2, R10, 0xffffffe ;  /* 0x0ffffffe0a027836 */ /* 0x001fcc0000000000 */
[----:B------:R0:W3:Y:S02]  /*0840*/  F2I.FTZ.U32.TRUNC.NTZ R3, R2 ;  /* 0x0000000200037305 */ /* 0x0000e4000021f000 */
[----:B0-----:R-:W-:Y:S01]  /*0850*/  IMAD.MOV.U32 R2, RZ, RZ, RZ ;  /* 0x000000ffff027224 */ /* 0x001fe200078e00ff */
[----:B---3--:R-:W-:-:S05]  /*0860*/  IADD3 R6, PT, PT, RZ, -R3, RZ ;  /* 0x80000003ff067210 */ /* 0x008fca0007ffe0ff */
        /* <DEDUP_REMOVED lines=8> */
[----:B------:R-:W-:Y:S01]  /*08f0*/  @P0 IADD3 R4, PT, PT, R4, -R5, RZ ;  /* 0x8000000504040210 */ /* 0x000fe20007ffe0ff */
[----:B------:R-:W-:-:S03]  /*0900*/  @P0 VIADD R3, R3, 0x1 ;  /* 0x0000000103030836 */ /* 0x000fc60000000000 */
[----:B------:R-:W-:-:S13]  /*0910*/  ISETP.GE.U32.AND P1, PT, R4, R5, PT ;  /* 0x000000050400720c */ /* 0x000fda0003f26070 */
[----:B------:R-:W-:Y:S02]  /*0920*/  @P1 IADD3 R3, PT, PT, R3, 0x1, RZ ;  /* 0x0000000103031810 */ /* 0x000fe40007ffe0ff */
[----:B------:R-:W-:-:S04]  /*0930*/  @!P2 LOP3.LUT R3, RZ, R5, RZ, 0x33, !PT ;  /* 0x00000005ff03a212 */ /* 0x000fc800078e33ff */
[----:B------:R-:W-:-:S04]  /*0940*/  IADD3 R4, PT, PT, R6, R3, RZ ;  /* 0x0000000306047210 */ /* 0x000fc80007ffe0ff */
[C---:B------:R-:W-:Y:S02]  /*0950*/  LOP3.LUT R2, R4.reuse, 0x3, RZ, 0xc0, !PT ;  /* 0x0000000304027812 */ /* 0x040fe400078ec0ff */
[----:B------:R-:W-:Y:S02]  /*0960*/  ISETP.GE.U32.AND P1, PT, R4, 0x3, PT ;  /* 0x000000030400780c */ /* 0x000fe40003f26070 */
[----:B------:R-:W-:-:S13]  /*0970*/  ISETP.NE.AND P0, PT, R2, 0x3, PT ;  /* 0x000000030200780c */ /* 0x000fda0003f05270 */
[----:B-1----:R-:W-:Y:S05]  /*0980*/  @!P0 BRA `(.L_x_9) ;  /* 0x0000000000948947 */ /* 0x002fea0003800000 */
[----:B------:R-:W0:Y:S01]  /*0990*/  S2UR UR6, SR_CgaCtaId ;  /* 0x00000000000679c3 */ /* 0x000e220000008800 */
[----:B------:R-:W-:Y:S01]  /*09a0*/  UMOV UR5, 0x400 ;  /* 0x0000040000057882 */ /* 0x000fe20000000000 */
[----:B------:R-:W-:Y:S01]  /*09b0*/  IADD3 R4, PT, PT, R4, 0x1, RZ ;  /* 0x0000000104047810 */ /* 0x000fe20007ffe0ff */
[----:B------:R-:W-:Y:S01]  /*09c0*/  VIADD R9, R7, UR4 ;  /* 0x0000000407097c36 */ /* 0x000fe20008000000 */
[----:B------:R-:W-:Y:S02]  /*09d0*/  LEA R6, R0, R7, 0x5 ;  /* 0x0000000700067211 */ /* 0x000fe400078e28ff */
[----:B------:R-:W-:Y:S01]  /*09e0*/  LOP3.LUT R4, R4, 0x3, RZ, 0xc0, !PT ;  /* 0x0000000304047812 */ /* 0x000fe200078ec0ff */
[----:B------:R-:W-:Y:S01]  /*09f0*/  IMAD R9, R0, 0x1000, R9 ;  /* 0x0000100000097824 */ /* 0x000fe200078e0209 */
[----:B------:R-:W1:Y:S03]  /*0a00*/  LDC.64 R2, c[0x0][0x388] ;  /* 0x0000e200ff027b82 */ /* 0x000e660000000a00 */
[C---:B------:R-:W-:Y:S01]  /*0a10*/  IMAD R0, R4.reuse, R5, R0 ;  /* 0x0000000504007224 */ /* 0x040fe200078e0200 */
[----:B------:R-:W-:Y:S01]  /*0a20*/  IADD3 R4, PT, PT, -R4, RZ, RZ ;  /* 0x000000ff04047210 */ /* 0x000fe20007ffe1ff */
[----:B0-----:R-:W-:-:S06]  /*0a30*/  ULEA UR5, UR6, UR5, 0x18 ;  /* 0x0000000506057291 */ /* 0x001fcc000f8ec0ff */
[----:B--2---:R-:W-:Y:S02]  /*0a40*/  LEA R12, R6, UR5, 0x2 ;  /* 0x00000005060c7c11 */ /* 0x004fe4000f8e10ff */
[----:B------:R-:W-:-:S03]  /*0a50*/  LEA R6, R8, R9, 0x6 ;  /* 0x0000000908067211 */ /* 0x000fc600078e30ff */
[----:B------:R-:W-:-:S07]  /*0a60*/  VIADD R12, R12, 0x280 ;  /* 0x000002800c0c7836 */ /* 0x000fce0000000000 */
.L_x_10:
[----:B0-----:R-:W-:Y:S01]  /*0a70*/  LDS R11, [R12+0x80] ;  /* 0x000080000c0b7984 */ /* 0x001fe20000000800 */
[----:B------:R-:W-:-:S03]  /*0a80*/  IADD3 R4, PT, PT, R4, 0x1, RZ ;  /* 0x0000000104047810 */ /* 0x000fc60007ffe0ff */
[----:B------:R-:W0:Y:S01]  /*0a90*/  LDS R14, [R12+-0x180] ;  /* 0xfffe80000c0e7984 */ /* 0x000e220000000800 */
[----:B------:R-:W-:-:S03]  /*0aa0*/  ISETP.NE.AND P0, PT, R4, RZ, PT ;  /* 0x000000ff0400720c */ /* 0x000fc60003f05270 */
[----:B------:R-:W-:Y:S04]  /*0ab0*/  LDS R9, [R12] ;  /* 0x000000000c097984 */ /* 0x000fe80000000800 */
[----:B------:R-:W2:Y:S04]  /*0ac0*/  LDS R10, [R12+-0x100] ;  /* 0xffff00000c0a7984 */ /* 0x000ea80000000800 */
[----:B------:R-:W-:Y:S04]  /*0ad0*/  LDS R13, [R12+0x100] ;  /* 0x000100000c0d7984 */ /* 0x000fe80000000800 */
[----:B------:R-:W3:Y:S04]  /*0ae0*/  LDS R16, [R12+-0x200] ;  /* 0xfffe00000c107984 */ /* 0x000ee80000000800 */
[----:B------:R-:W-:Y:S04]  /*0af0*/  LDS R15, [R12+0x180] ;  /* 0x000180000c0f7984 */ /* 0x000fe80000000800 */
[----:B------:R4:W5:Y:S02]  /*0b00*/  LDS R18, [R12+-0x280] ;  /* 0xfffd80000c127984 */ /* 0x0009640000000800 */
[----:B----4-:R-:W-:-:S02]  /*0b10*/  IMAD R12, R5, 0x80, R12 ;  /* 0x00000080050c7824 */ /* 0x010fc400078e020c */
[----:B0-----:R-:W-:Y:S01]  /*0b20*/  FADD R11, R11, -R14 ;  /* 0x8000000e0b0b7221 */ /* 0x001fe20000000000 */
[----:B--2---:R-:W-:-:S03]  /*0b30*/  FADD R9, R9, -R10 ;  /* 0x8000000a09097221 */ /* 0x004fc60000000000 */
[----:B------:R-:W-:-:S04]  /*0b40*/  FMUL R10, R11, UR13 ;  /* 0x0000000d0b0a7c20 */ /* 0x000fc80008400000 */
[----:B------:R-:W-:Y:S01]  /*0b50*/  FFMA R9, R9, UR12, R10 ;  /* 0x0000000c09097c23 */ /* 0x000fe2000800000a */
[----:B-1----:R-:W-:Y:S01]  /*0b60*/  IMAD.WIDE R10, R6, 0x4, R2 ;  /* 0x00000004060a7825 */ /* 0x002fe200078e0202 */
[----:B------:R-:W-:-:S03]  /*0b70*/  LEA R6, R5, R6, 0xc ;  /* 0x0000000605067211 */ /* 0x000fc600078e60ff */
[----:B---3--:R-:W-:-:S04]  /*0b80*/  FADD R16, R13, -R16 ;  /* 0x800000100d107221 */ /* 0x008fc80000000000 */
[----:B------:R-:W-:Y:S01]  /*0b90*/  FFMA R9, R16, UR14, R9 ;  /* 0x0000000e10097c23 */ /* 0x000fe20008000009 */
[----:B-----5:R-:W-:-:S04]  /*0ba0*/  FADD R18, R15, -R18 ;  /* 0x800000120f127221 */ /* 0x020fc80000000000 */
[----:B------:R-:W-:-:S05]  /*0bb0*/  FFMA R9, R18, UR15, R9 ;  /* 0x0000000f12097c23 */ /* 0x000fca0008000009 */
[----:B------:R0:W-:Y:S01]  /*0bc0*/  STG.E desc[UR8][R10.64], R9 ;  /* 0x000000090a007986 */ /* 0x0001e2000c101908 */
[----:B------:R-:W-:Y:S05]  /*0bd0*/  @P0 BRA `(.L_x_10) ;  /* 0xfffffffc00a40947 */ /* 0x000fea000383ffff */
.L_x_9:
[----:B------:R-:W-:Y:S05]  /*0be0*/  BSYNC.RECONVERGENT B0 ;  /* 0x0000000000007941 */ /* 0x000fea0003800200 */
.L_x_8:
[----:B------:R-:W-:Y:S05]  /*0bf0*/  @!P1 EXIT ;  /* 0x000000000000994d */ /* 0x000fea0003800000 */
[----:B------:R-:W1:Y:S01]  /*0c00*/  S2UR UR6, SR_CgaCtaId ;  /* 0x00000000000679c3 */ /* 0x000e620000008800 */
[----:B------:R-:W-:Y:S01]  /*0c10*/  UMOV UR5, 0x400 ;  /* 0x0000040000057882 */ /* 0x000fe20000000000 */
[----:B0-----:R-:W-:Y:S01]  /*0c20*/  IADD3 R9, PT, PT, R7, UR4, RZ ;  /* 0x0000000407097c10 */ /* 0x001fe2000fffe0ff */
[C---:B------:R-:W-:Y:S01]  /*0c30*/  IMAD.IADD R4, R0.reuse, 0x1, R5 ;  /* 0x0000000100047824 */ /* 0x040fe200078e0205 */
[C---:B------:R-:W-:Y:S01]  /*0c40*/  LEA R6, R0.reuse, R7, 0x5 ;  /* 0x0000000700067211 */ /* 0x040fe200078e28ff */
[----:B------:R-:W0:Y:S01]  /*0c50*/  LDCU.128 UR12, c[0x3][0x20] ;  /* 0x00c00400ff0c77ac */ /* 0x000e220008000c00 */
[-C--:B------:R-:W-:Y:S02]  /*0c60*/  LEA R11, R0, R9.reuse, 0xc ;  /* 0x00000009000b7211 */ /* 0x080fe400078e60ff */
[----:B------:R-:W3:Y:S01]  /*0c70*/  LDC.64 R2, c[0x0][0x388] ;  /* 0x0000e200ff027b82 */ /* 0x000ee20000000a00 */
[----:B------:R-:W-:Y:S02]  /*0c80*/  LEA R7, R4, R9, 0xc ;  /* 0x0000000904077211 */ /* 0x000fe400078e60ff */
[----:B------:R-:W-:-:S02]  /*0c90*/  IMAD R4, R8, 0x40, R11 ;  /* 0x0000004008047824 */ /* 0x000fc400078e020b */
[----:B------:R-:W-:Y:S02]  /*0ca0*/  LEA R8, R8, R7, 0x6 ;  /* 0x0000000708087211 */ /* 0x000fe400078e30ff */
[----:B------:R-:W-:Y:S01]  /*0cb0*/  IMAD R7, R5, 0x3000, R4 ;  /* 0x0000300005077824 */ /* 0x000fe200078e0204 */
[----:B-1----:R-:W-:-:S06]  /*0cc0*/  ULEA UR5, UR6, UR5, 0x18 ;  /* 0x0000000506057291 */ /* 0x002fcc000f8ec0ff */
[----:B------:R-:W-:-:S04]  /*0cd0*/  LEA R6, R6, UR5, 0x2 ;  /* 0x0000000506067c11 */ /* 0x000fc8000f8e10ff */
[----:B------:R-:W-:Y:S01]  /*0ce0*/  IADD3 R10, PT, PT, R6, 0x280, RZ ;  /* 0x00000280060a7810 */ /* 0x000fe20007ffe0ff */
[----:B0-----:R-:W-:-:S07]  /*0cf0*/  IMAD R6, R5, 0x2000, R4 ;  /* 0x0000200005067824 */ /* 0x001fce00078e0204 */
.L_x_11:
[C---:B-12---:R-:W-:Y:S01]  /*0d00*/  LEA R12, R5.reuse, R10, 0x7 ;  /* 0x0000000a050c7211 */ /* 0x046fe200078e38ff */
[----:B------:R-:W-:Y:S01]  /*0d10*/  LDS R11, [R10+0x80] ;  /* 0x000080000a0b7984 */ /* 0x000fe20000000800 */
[----:B------:R-:W-:-:S03]  /*0d20*/  LEA R0, R5, R0, 0x2 ;  /* 0x0000000005007211 */ /* 0x000fc600078e10ff */
[----:B------:R-:W0:Y:S01]  /*0d30*/  LDS R16, [R10+-0x180] ;  /* 0xfffe80000a107984 */ /* 0x000e220000000800 */
[----:B------:R-:W-:-:S03]  /*0d40*/  ISETP.GE.U32.AND P0, PT, R0, 0x40, PT ;  /* 0x000000400000780c */ /* 0x000fc60003f06070 */
[----:B------:R-:W-:Y:S04]  /*0d50*/  LDS R15, [R12+0x80] ;  /* 0x000080000c0f7984 */ /* 0x000fe80000000800 */
[----:B------:R-:W1:Y:S04]  /*0d60*/  LDS R20, [R12+-0x180] ;  /* 0xfffe80000c147984 */ /* 0x000e680000000800 */
[----:B------:R-:W-:Y:S04]  /*0d70*/  LDS R9, [R10] ;  /* 0x000000000a097984 */ /* 0x000fe80000000800 */
[----:B------:R-:W2:Y:S04]  /*0d80*/  LDS R14, [R10+-0x100] ;  /* 0xffff00000a0e7984 */ /* 0x000ea80000000800 */
[----:B------:R-:W-:Y:S04]  /*0d90*/  LDS R13, [R12] ;  /* 0x000000000c0d7984 */ /* 0x000fe80000000800 */
[----:B------:R-:W4:Y:S04]  /*0da0*/  LDS R18, [R12+-0x100] ;  /* 0xffff00000c127984 */ /* 0x000f280000000800 */
[----:B------:R-:W-:Y:S04]  /*0db0*/  LDS R17, [R10+0x100] ;  /* 0x000100000a117984 */ /* 0x000fe80000000800 */
[----:B------:R-:W5:Y:S04]  /*0dc0*/  LDS R22, [R10+-0x200] ;  /* 0xfffe00000a167984 */ /* 0x000f680000000800 */
[----:B------:R-:W-:Y:S01]  /*0dd0*/  LDS R28, [R10+0x180] ;  /* 0x000180000a1c7984 */ /* 0x000fe20000000800 */
[----:B0-----:R-:W-:-:S03]  /*0de0*/  FADD R11, R11, -R16 ;  /* 0x800000100b0b7221 */ /* 0x001fc60000000000 */
[----:B------:R-:W-:Y:S01]  /*0df0*/  LDS R27, [R12+-0x280] ;  /* 0xfffd80000c1b7984 */ /* 0x000fe20000000800 */
[----:B------:R-:W-:Y:S01]  /*0e00*/  FMUL R16, R11, UR13 ;  /* 0x0000000d0b107c20 */ /* 0x000fe20008400000 */
[----:B-1----:R-:W-:Y:S02]  /*0e10*/  FADD R20, R15, -R20 ;  /* 0x800000140f147221 */ /* 0x002fe40000000000 */
[----:B------:R-:W-:Y:S02]  /*0e20*/  LDS R15, [R12+0x100] ;  /* 0x000100000c0f7984 */ /* 0x000fe40000000800 */
[----:B------:R-:W-:Y:S01]  /*0e30*/  FMUL R20, R20, UR13 ;  /* 0x0000000d14147c20 */ /* 0x000fe20008400000 */
[----:B--2---:R-:W-:Y:S01]  /*0e40*/  FADD R9, R9, -R14 ;  /* 0x8000000e09097221 */ /* 0x004fe20000000000 */
[----:B------:R-:W-:-:S03]  /*0e50*/  LEA R14, R5, R12, 0x7 ;  /* 0x0000000c050e7211 */ /* 0x000fc600078e38ff */
[----:B------:R-:W-:Y:S02]  /*0e60*/  FFMA R23, R9, UR12, R16 ;  /* 0x0000000c09177c23 */ /* 0x000fe40008000010 */
[----:B------:R-:W-:Y:S01]  /*0e70*/  LDS R21, [R14+0x80] ;  /* 0x000080000e157984 */ /* 0x000fe20000000800 */
[----:B------:R-:W-:Y:S02]  /*0e80*/  IMAD R9, R5, 0x80, R14 ;  /* 0x0000008005097824 */ /* 0x000fe400078e020e */
[----:B----4-:R-:W-:Y:S02]  /*0e90*/  FADD R25, R13, -R18 ;  /* 0x800000120d197221 */ /* 0x010fe40000000000 */
[----:B------:R-:W0:Y:S02]  /*0ea0*/  LDS R18, [R12+-0x200] ;  /* 0xfffe00000c127984 */ /* 0x000e240000000800 */
[----:B------:R-:W-:Y:S02]  /*0eb0*/  FFMA R25, R25, UR12, R20 ;  /* 0x0000000c19197c23 */ /* 0x000fe40008000014 */
[----:B------:R-:W1:Y:S01]  /*0ec0*/  LDS R24, [R14+-0x180] ;  /* 0xfffe80000e187984 */ /* 0x000e620000000800 */
[----:B-----5:R-:W-:-:S03]  /*0ed0*/  FADD R22, R17, -R22 ;  /* 0x8000001611167221 */ /* 0x020fc60000000000 */
[----:B------:R-:W-:Y:S04]  /*0ee0*/  LDS R19, [R14+0x100] ;  /* 0x000100000e137984 */ /* 0x000fe80000000800 */
[----:B------:R-:W2:Y:S04]  /*0ef0*/  LDS R20, [R14+-0x200] ;  /* 0xfffe00000e147984 */ /* 0x000ea80000000800 */
[----:B------:R-:W-:Y:S04]  /*0f00*/  LDS R13, [R14] ;  /* 0x000000000e0d7984 */ /* 0x000fe80000000800 */
[----:B------:R-:W4:Y:S04]  /*0f10*/  LDS R26, [R14+-0x100] ;  /* 0xffff00000e1a7984 */ /* 0x000f280000000800 */
[----:B------:R-:W-:Y:S04]  /*0f20*/  LDS R11, [R9+0x80] ;  /* 0x00008000090b7984 */ /* 0x000fe80000000800 */
[----:B------:R-:W5:Y:S01]  /*0f30*/  LDS R16, [R9+-0x180] ;  /* 0xfffe800009107984 */ /* 0x000f620000000800 */
[----:B0-----:R-:W-:Y:S01]  /*0f40*/  FADD R18, R15, -R18 ;  /* 0x800000120f127221 */ /* 0x001fe20000000000 */
[----:B-1----:R-:W-:-:S03]  /*0f50*/  FADD R21, R21, -R24 ;  /* 0x8000001815157221 */ /* 0x002fc60000000000 */
[----:B------:R-:W-:Y:S02]  /*0f60*/  FFMA R15, R18, UR14, R25 ;  /* 0x0000000e120f7c23 */ /* 0x000fe40008000019 */
[----:B------:R-:W-:Y:S01]  /*0f70*/  LDS R18, [R9] ;  /* 0x0000000009127984 */ /* 0x000fe20000000800 */
[----:B------:R-:W-:-:S03]  /*0f80*/  FMUL R24, R21, UR13 ;  /* 0x0000000d15187c20 */ /* 0x000fc60008400000 */
[----:B------:R0:W1:Y:S01]  /*0f90*/  LDS R25, [R10+-0x280] ;  /* 0xfffd80000a197984 */ /* 0x0000620000000800 */
[----:B--2---:R-:W-:-:S03]  /*0fa0*/  FADD R20, R19, -R20 ;  /* 0x8000001413147221 */ /* 0x004fc60000000000 */
[----:B------:R-:W2:Y:S04]  /*0fb0*/  LDS R19, [R9+-0x100] ;  /* 0xffff000009137984 */ /* 0x000ea80000000800 */
[----:B------:R-:W-:Y:S01]  /*0fc0*/  LDS R21, [R14+0x180] ;  /* 0x000180000e157984 */ /* 0x000fe20000000800 */
[----:B----4-:R-:W-:Y:S01]  /*0fd0*/  FADD R17, R13, -R26 ;  /* 0x8000001a0d117221 */ /* 0x010fe20000000000 */
[----:B------:R-:W-:Y:S01]  /*0fe0*/  FFMA R13, R22, UR14, R23 ;  /* 0x0000000e160d7c23 */ /* 0x000fe20008000017 */
[----:B0-----:R-:W-:Y:S01]  /*0ff0*/  LEA R10, R5, R10, 0x9 ;  /* 0x0000000a050a7211 */ /* 0x001fe200078e48ff */
[----:B------:R-:W-:Y:S01]  /*1000*/  LDS R22, [R9+0x100] ;  /* 0x0001000009167984 */ /* 0x000fe20000000800 */
[----:B------:R-:W-:-:S03]  /*1010*/  FFMA R17, R17, UR12, R24 ;  /* 0x0000000c11117c23 */ /* 0x000fc60008000018 */
[----:B------:R-:W0:Y:S01]  /*1020*/  LDS R24, [R14+-0x280] ;  /* 0xfffd80000e187984 */ /* 0x000e220000000800 */
[----:B-----5:R-:W-:Y:S01]  /*1030*/  FADD R29, R11, -R16 ;  /* 0x800000100b1d7221 */ /* 0x020fe20000000000 */
[----:B------:R-:W-:Y:S02]  /*1040*/  FFMA R17, R20, UR14, R17 ;  /* 0x0000000e14117c23 */ /* 0x000fe40008000011 */
[----:B------:R-:W4:Y:S01]  /*1050*/  LDS R11, [R9+-0x200] ;  /* 0xfffe0000090b7984 */ /* 0x000f220000000800 */
[----:B------:R-:W-:-:S03]  /*1060*/  FMUL R29, R29, UR13 ;  /* 0x0000000d1d1d7c20 */ /* 0x000fc60008400000 */
[----:B------:R-:W5:Y:S04]  /*1070*/  LDS R16, [R12+0x180] ;  /* 0x000180000c107984 */ /* 0x000f680000000800 */
[----:B------:R-:W-:Y:S04]  /*1080*/  LDS R23, [R9+0x180] ;  /* 0x0001800009177984 */ /* 0x000fe80000000800 */
[----:B------:R3:W5:Y:S01]  /*1090*/  LDS R26, [R9+-0x280] ;  /* 0xfffd8000091a7984 */ /* 0x0007620000000800 */
[----:B-1----:R-:W-:Y:S01]  /*10a0*/  FADD R28, R28, -R25 ;  /* 0x800000191c1c7221 */ /* 0x002fe20000000000 */
[----:B--2---:R-:W-:-:S03]  /*10b0*/  FADD R18, R18, -R19 ;  /* 0x8000001312127221 */ /* 0x004fc60000000000 */
[----:B---3--:R-:W-:Y:S01]  /*10c0*/  FFMA R9, R28, UR15, R13 ;  /* 0x0000000f1c097c23 */ /* 0x008fe2000800000d */
[----:B------:R-:W-:Y:S01]  /*10d0*/  IMAD.WIDE R12, R4, 0x4, R2 ;  /* 0x00000004040c7825 */ /* 0x000fe200078e0202 */
[----:B------:R-:W-:-:S03]  /*10e0*/  LEA R4, R5, R4, 0xe ;  /* 0x0000000405047211 */ /* 0x000fc600078e70ff */
[----:B------:R-:W-:Y:S01]  /*10f0*/  FFMA R18, R18, UR12, R29 ;  /* 0x0000000c12127c23 */ /* 0x000fe2000800001d */
[----:B------:R1:W-:Y:S01]  /*1100*/  STG.E desc[UR8][R12.64], R9 ;  /* 0x000000090c007986 */ /* 0x0003e2000c101908 */
[----:B0-----:R-:W-:Y:S01]  /*1110*/  FADD R24, R21, -R24 ;  /* 0x8000001815187221 */ /* 0x001fe20000000000 */
[----:B----4-:R-:W-:-:S03]  /*1120*/  FADD R11, R22, -R11 ;  /* 0x8000000b160b7221 */ /* 0x010fc60000000000 */
[----:B------:R-:W-:Y:S01]  /*1130*/  FFMA R21, R24, UR15, R17 ;  /* 0x0000000f18157c23 */ /* 0x000fe20008000011 */
[----:B-----5:R-:W-:Y:S01]  /*1140*/  FADD R16, R16, -R27 ;  /* 0x8000001b10107221 */ /* 0x020fe20000000000 */
[----:B------:R-:W-:-:S03]  /*1150*/  FFMA R18, R11, UR14, R18 ;  /* 0x0000000e0b127c23 */ /* 0x000fc60008000012 */
[----:B------:R-:W-:Y:S01]  /*1160*/  FFMA R11, R16, UR15, R15 ;  /* 0x0000000f100b7c23 */ /* 0x000fe2000800000f */
[----:B------:R-:W-:-:S04]  /*1170*/  IMAD.WIDE R14, R8, 0x4, R2 ;  /* 0x00000004080e7825 */ /* 0x000fc800078e0202 */
[----:B------:R-:W-:Y:S01]  /*1180*/  FADD R23, R23, -R26 ;  /* 0x8000001a17177221 */ /* 0x000fe20000000000 */
[----:B------:R-:W-:Y:S01]  /*1190*/  IMAD.WIDE R16, R6, 0x4, R2 ;  /* 0x0000000406107825 */ /* 0x000fe200078e0202 */
[----:B------:R1:W-:Y:S01]  /*11a0*/  STG.E desc[UR8][R14.64], R11 ;  /* 0x0000000b0e007986 */ /* 0x0003e2000c101908 */
[----:B------:R-:W-:Y:S02]  /*11b0*/  LEA R6, R5, R6, 0xe ;  /* 0x0000000605067211 */ /* 0x000fe400078e70ff */
[----:B------:R-:W-:Y:S01]  /*11c0*/  FFMA R23, R23, UR15, R18 ;  /* 0x0000000f17177c23 */ /* 0x000fe20008000012 */
[----:B------:R-:W-:Y:S01]  /*11d0*/  IMAD.WIDE R18, R7, 0x4, R2 ;  /* 0x0000000407127825 */ /* 0x000fe200078e0202 */
[----:B------:R1:W-:Y:S01]  /*11e0*/  STG.E desc[UR8][R16.64], R21 ;  /* 0x0000001510007986 */ /* 0x0003e2000c101908 */
[C---:B------:R-:W-:Y:S02]  /*11f0*/  LEA R7, R5.reuse, R7, 0xe ;  /* 0x0000000705077211 */ /* 0x040fe400078e70ff */
[----:B------:R-:W-:Y:S01]  /*1200*/  IMAD R8, R5, 0x4000, R8 ;  /* 0x0000400005087824 */ /* 0x000fe200078e0208 */
[----:B------:R1:W-:Y:S01]  /*1210*/  STG.E desc[UR8][R18.64], R23 ;  /* 0x0000001712007986 */ /* 0x0003e2000c101908 */
[----:B------:R-:W-:Y:S05]  /*1220*/  @!P0 BRA `(.L_x_11) ;  /* 0xfffffff800b48947 */ /* 0x000fea000383ffff */
[----:B------:R-:W-:Y:S05]  /*1230*/  EXIT ;  /* 0x000000000000794d */ /* 0x000fea0003800000 */
.L_x_12:
[----:B------:R-:W-:-:S00]  /*1240*/  BRA `(.L_x_12) ;  /* 0xfffffffc00fc7947 */ /* 0x000fc0000383ffff */
[----:B------:R-:W-:-:S00]  /*1250*/  NOP ;  /* 0x0000000000007918 */ /* 0x000fc00000000000 */
        /* <DEDUP_REMOVED lines=10> */
.L_x_46:


//--------------------- .text._Z12derivative_zPKfPf --------------------------
	.section	.text._Z12derivative_zPKfPf,"ax",@progbits
	.align	128
        .global         _Z12derivative_zPKfPf
        .type           _Z12derivative_zPKfPf,@function
        .size           _Z12derivative_zPKfPf,(.L_x_47 - _Z12derivative_zPKfPf)
        .other          _Z12derivative_zPKfPf,@"STO_CUDA_ENTRY STV_DEFAULT"
_Z12derivative_zPKfPf:
.text._Z12derivative_zPKfPf:
[----:B------:R-:W-:Y:S01]  /*0000*/  LDC R1, c[0x0][0x37c] ;  /* 0x0000df00ff017b82 */ /* 0x000fe20000000800 */
[----:B------:R-:W0:Y:S07]  /*0010*/  S2R R7, SR_TID.X ;  /* 0x0000000000077919 */ /* 0x000e2e0000002100 */
[----:B------:R-:W1:Y:S01]  /*0020*/  S2UR UR4, SR_CTAID.X ;  /* 0x00000000000479c3 */ /* 0x000e620000002500 */
[----:B------:R-:W2:Y:S01]  /*0030*/  LDCU.64 UR6, c[0x0][0x358] ;  /* 0x00006b00ff0677ac */ /* 0x000ea20008000a00 */
[----:B------:R-:W0:Y:S01]  /*0040*/  S2R R0, SR_CTAID.Y ;  /* 0x0000000000007919 */ /* 0x000e220000002600 */
[----:B------:R-:W3:Y:S01]  /*0050*/  LDCU.128 UR8, c[0x3][0x20] ;  /* 0x00c00400ff0877ac */ /* 0x000ee20008000c00 */
[----:B------:R-:W4:Y:S04]  /*0060*/  S2R R9, SR_TID.Y ;  /* 0x0000000000097919 */ /* 0x000f280000002200 */
[----:B------:R-:W1:Y:S08]  /*0070*/  LDC R5, c[0x0][0x360] ;  /* 0x0000d800ff057b82 */ /* 0x000e700000000800 */
[----:B------:R-:W5:Y:S01]  /*0080*/  LDC.64 R2, c[0x0][0x380] ;  /* 0x0000e000ff027b82 */ /* 0x000f620000000a00 */
[----:B0-----:R-:W-:-:S04]  /*0090*/  LEA R0, R0, R7, 0x6 ;  /* 0x0000000700007211 */ /* 0x001fc800078e30ff */
[----:B----4-:R-:W-:-:S05]  /*00a0*/  LEA R0, R9, R0, 0xc ;  /* 0x0000000009007211 */ /* 0x010fca00078e60ff */
[----:B-1----:R-:W-:-:S04]  /*00b0*/  IMAD R5, R5, UR4, R0 ;  /* 0x0000000405057c24 */ /* 0x002fc8000f8e0200 */
[----:B-----5:R-:W-:-:S06]  /*00c0*/  IMAD.WIDE R2, R5, 0x4, R2 ;  /* 0x0000000405027825 */ /* 0x020fcc00078e0202 */
[----:B--2---:R-:W2:Y:S01]  /*00d0*/  LDG.E R2, desc[UR6][R2.64] ;  /* 0x0000000602027981 */ /* 0x004ea2000c1e1900 */
[----:B------:R-:W0:Y:S01]  /*00e0*/  S2UR UR5, SR_CgaCtaId ;  /* 0x00000000000579c3 */ /* 0x000e220000008800 */
[----:B------:R-:W-:Y:S01]  /*00f0*/  UMOV UR4, 0x400 ;  /* 0x0000040000047882 */ /* 0x000fe20000000000 */
[----:B------:R-:W-:Y:S01]  /*0100*/  ISETP.GT.U32.AND P0, PT, R9, 0x3, PT ;  /* 0x000000030900780c */ /* 0x000fe20003f04070 */
[----:B0-----:R-:W-:-:S06]  /*0110*/  ULEA UR4, UR5, UR4, 0x18 ;  /* 0x0000000405047291 */ /* 0x001fcc000f8ec0ff */
[----:B------:R-:W-:-:S04]  /*0120*/  LEA R0, R9, UR4, 0x4 ;  /* 0x0000000409007c11 */ /* 0x000fc8000f8e20ff */
[----:B------:R-:W-:-:S05]  /*0130*/  LEA R7, R7, R0, 0x2 ;  /* 0x0000000007077211 */ /* 0x000fca00078e10ff */
[----:B--2---:R0:W-:Y:S01]  /*0140*/  STS [R7+0x40], R2 ;  /* 0x0000400207007388 */ /* 0x0041e20000000800 */
[----:B------:R-:W-:Y:S08]  /*0150*/  BAR.SYNC.DEFER_BLOCKING 0x0 ;  /* 0x0000000000007b1d */ /* 0x000ff00000010000 */
[----:B0-----:R-:W0:Y:S01]  /*0160*/  LDC.64 R2, c[0x0][0x388] ;  /* 0x0000e200ff027b82 */ /* 0x001e220000000a00 */
[----:B------:R-:W1:Y:S04]  /*0170*/  @!P0 LDS R0, [R7+0x3f0] ;  /* 0x0003f00007008984 */ /* 0x000e680000000800 */
[----:B------:R-:W2:Y:S01]  /*0180*/  @!P0 LDS R4, [R7+0x50] ;  /* 0x0000500007048984 */ /* 0x000ea20000000800 */
[----:B0-----:R-:W-:-:S03]  /*0190*/  IMAD.WIDE R2, R5, 0x4, R2 ;  /* 0x0000000405027825 */ /* 0x001fc600078e0202 */
[----:B-1----:R-:W-:Y:S04]  /*01a0*/  @!P0 STS [R7], R0 ;  /* 0x0000000007008388 */ /* 0x002fe80000000800 */
[----:B--2---:R-:W-:Y:S01]  /*01b0*/  @!P0 STS [R7+0x440], R4 ;  /* 0x0004400407008388 */ /* 0x004fe20000000800 */
[----:B------:R-:W-:Y:S06]  /*01c0*/  BAR.SYNC.DEFER_BLOCKING 0x0 ;  /* 0x0000000000007b1d */ /* 0x000fec0000010000 */
[----:B------:R-:W-:Y:S04]  /*01d0*/  LDS R8, [R7+0x60] ;  /* 0x0000600007087984 */ /* 0x000fe80000000800 */
[----:B------:R-:W0:Y:S04]  /*01e0*/  LDS R11, [R7+0x20] ;  /* 0x00002000070b7984 */ /* 0x000e280000000800 */
[----:B------:R-:W-:Y:S04]  /*01f0*/  LDS R6, [R7+0x50] ;  /* 0x0000500007067984 */ /* 0x000fe80000000800 */
[----:B------:R-:W1:Y:S04]  /*0200*/  LDS R9, [R7+0x30] ;  /* 0x0000300007097984 */ /* 0x000e680000000800 */
[----:B------:R-:W-:Y:S04]  /*0210*/  LDS R10, [R7+0x70] ;  /* 0x00007000070a7984 */ /* 0x000fe80000000800 */
[----:B------:R-:W2:Y:S04]  /*0220*/  LDS R13, [R7+0x10] ;  /* 0x00001000070d7984 */ /* 0x000ea80000000800 */
[----:B------:R-:W-:Y:S04]  /*0230*/  LDS R12, [R7+0x80] ;  /* 0x00008000070c7984 */ /* 0x000fe80000000800 */
[----:B------:R-:W4:Y:S01]  /*0240*/  LDS R15, [R7] ;  /* 0x00000000070f7984 */ /* 0x000f220000000800 */
[----:B0-----:R-:W-:Y:S01]  /*0250*/  FADD R8, R8, -R11 ;  /* 0x8000000b08087221 */ /* 0x001fe20000000000 */
[----:B-1----:R-:W-:-:S03]  /*0260*/  FADD R6, R6, -R9 ;  /* 0x8000000906067221 */ /* 0x002fc60000000000 */
[----:B---3--:R-:W-:-:S04]  /*0270*/  FMUL R9, R8, UR9 ;  /* 0x0000000908097c20 */ /* 0x008fc80008400000 */
[----:B------:R-:W-:Y:S01]  /*0280*/  FFMA R6, R6, UR8, R9 ;  /* 0x0000000806067c23 */ /* 0x000fe20008000009 */
[----:B--2---:R-:W-:-:S04]  /*0290*/  FADD R13, R10, -R13 ;  /* 0x8000000d0a0d7221 */ /* 0x004fc80000000000 */
[----:B------:R-:W-:Y:S01]  /*02a0*/  FFMA R6, R13, UR10, R6 ;  /* 0x0000000a0d067c23 */ /* 0x000fe20008000006 */
[----:B----4-:R-:W-:-:S04]  /*02b0*/  FADD R15, R12, -R15 ;  /* 0x8000000f0c0f7221 */ /* 0x010fc80000000000 */
[----:B------:R-:W-:-:S05]  /*02c0*/  FFMA R15, R15, UR11, R6 ;  /* 0x0000000b0f0f7c23 */ /* 0x000fca0008000006 */
[----:B------:R-:W-:Y:S01]  /*02d0*/  STG.E desc[UR6][R2.64], R15 ;  /* 0x0000000f02007986 */ /* 0x000fe2000c101906 */
[----:B------:R-:W-:Y:S05]  /*02e0*/  EXIT ;  /* 0x000000000000794d */ /* 0x000fea0003800000 */
.L_x_13:
        /* <DEDUP_REMOVED lines=9> */
.L_x_47:


//--------------------- .text._Z22derivative_y_l_pencilsPKfPf --------------------------
	.section	.text._Z22derivative_y_l_pencilsPKfPf,"ax",@progbits
	.align	128
        .global         _Z22derivative_y_l_pencilsPKfPf
        .type           _Z22derivative_y_l_pencilsPKfPf,@function
        .size           _Z22derivative_y_l_pencilsPKfPf,(.L_x_48 - _Z22derivative_y_l_pencilsPKfPf)
        .other          _Z22derivative_y_l_pencilsPKfPf,@"STO_CUDA_ENTRY STV_DEFAULT"
_Z22derivative_y_l_pencilsPKfPf:
.text._Z22derivative_y_l_pencilsPKfPf:
        /* <DEDUP_REMOVED lines=44> */
[----:B------:R-:W-:Y:S01]  /*02c0*/  IADD3 R5, PT, PT, R7, UR4, RZ ;  /* 0x0000000407057c10 */ /* 0x000fe2000fffe0ff */
[----:B------:R-:W-:Y:S01]  /*02d0*/  VIADD R2, R6, 0x1 ;  /* 0x0000000106027836 */ /* 0x000fe20000000000 */
[----:B------:R-:W-:Y:S02]  /*02e0*/  LEA R6, R0, R7, 0x5 ;  /* 0x0000000700067211 */ /* 0x000fe400078e28ff */
[----:B------:R-:W-:Y:S02]  /*02f0*/  LEA R11, R4, R5, 0xc ;  /* 0x00000005040b7211 */ /* 0x000fe400078e60ff */
[----:B------:R-:W1:Y:S01]  /*0300*/  LDC.64 R8, c[0x0][0x380] ;  /* 0x0000e000ff087b82 */ /* 0x000e620000000a00 */
[----:B------:R-:W-:Y:S02]  /*0310*/  LOP3.LUT R5, R2, 0x3, RZ, 0xc0, !PT ;  /* 0x0000000302057812 */ /* 0x000fe400078ec0ff */
[----:B------:R-:W-:-:S03]  /*0320*/  IMAD R12, R0, 0x40, R11 ;  /* 0x00000040000c7824 */ /* 0x000fc600078e020b */
[C---:B------:R-:W-:Y:S01]  /*0330*/  IMAD R2, R5.reuse, R3, R0 ;  /* 0x0000000305027224 */ /* 0x040fe200078e0200 */
[----:B------:R-:W-:Y:S01]  /*0340*/  IADD3 R5, PT, PT, -R5, RZ, RZ ;  /* 0x000000ff05057210 */ /* 0x000fe20007ffe1ff */
[----:B0-----:R-:W-:-:S06]  /*0350*/  ULEA UR5, UR6, UR5, 0x18 ;  /* 0x0000000506057291 */ /* 0x001fcc000f8ec0ff */
[----:B------:R-:W-:-:S04]  /*0360*/  LEA R6, R6, UR5, 0x2 ;  /* 0x0000000506067c11 */ /* 0x000fc8000f8e10ff */
[----:B------:R-:W-:-:S07]  /*0370*/  IADD3 R6, PT, PT, R6, 0x200, RZ ;  /* 0x0000020006067810 */ /* 0x000fce0007ffe0ff */
.L_x_18:
        /* <DEDUP_REMOVED lines=8> */
.L_x_17:
[----:B------:R-:W-:Y:S05]  /*0400*/  BSYNC.RECONVERGENT B1 ;  /* 0x0000000000017941 */ /* 0x000fea0003800200 */
.L_x_16:
[----:B------:R-:W-:Y:S05]  /*0410*/  @!P1 BRA `(.L_x_15) ;  /* 0x0000000000949947 */ /* 0x000fea0003800000 */
[----:B------:R-:W0:Y:S01]  /*0420*/  S2UR UR6, SR_CgaCtaId ;  /* 0x00000000000679c3 */ /* 0x000e220000008800 */
[----:B------:R-:W-:Y:S01]  /*0430*/  VIADD R5, R7, UR4 ;  /* 0x0000000407057c36 */ /* 0x000fe20008000000 */
[----:B------:R-:W-:Y:S01]  /*0440*/  UMOV UR5, 0x400 ;  /* 0x0000040000057882 */ /* 0x000fe20000000000 */
[----:B------:R-:W-:-:S03]  /*0450*/  LEA R10, R2, R7, 0x5 ;  /* 0x00000007020a7211 */ /* 0x000fc600078e28ff */
[----:B------:R-:W-:Y:S01]  /*0460*/  LEA R19, R4, R5, 0xc ;  /* 0x0000000504137211 */ /* 0x000fe200078e60ff */
[C---:B------:R-:W-:Y:S01]  /*0470*/  IMAD.IADD R5, R2.reuse, 0x1, R3 ;  /* 0x0000000102057824 */ /* 0x040fe200078e0203 */
[----:B------:R-:W1:Y:S02]  /*0480*/  LDC.64 R8, c[0x0][0x380] ;  /* 0x0000e000ff087b82 */ /* 0x000e640000000a00 */
[-C--:B------:R-:W-:Y:S02]  /*0490*/  LEA R6, R2, R19.reuse, 0x6 ;  /* 0x0000001302067211 */ /* 0x080fe400078e30ff */
[----:B------:R-:W-:Y:S02]  /*04a0*/  LEA R19, R5, R19, 0x6 ;  /* 0x0000001305137211 */ /* 0x000fe400078e30ff */
[C---:B------:R-:W-:Y:S01]  /*04b0*/  LEA R18, R3.reuse, R6, 0x7 ;  /* 0x0000000603127211 */ /* 0x040fe200078e38ff */
[----:B------:R-:W-:Y:S01]  /*04c0*/  IMAD R5, R3, 0xc0, R6 ;  /* 0x000000c003057824 */ /* 0x000fe200078e0206 */
[----:B0-----:R-:W-:-:S06]  /*04d0*/  ULEA UR5, UR6, UR5, 0x18 ;  /* 0x0000000506057291 */ /* 0x001fcc000f8ec0ff */
[----:B------:R-:W-:-:S05]  /*04e0*/  LEA R10, R10, UR5, 0x2 ;  /* 0x000000050a0a7c11 */ /* 0x000fca000f8e10ff */
[----:B------:R-:W-:-:S07]  /*04f0*/  VIADD R20, R10, 0x200 ;  /* 0x000002000a147836 */ /* 0x000fce0000000000 */
.L_x_19:
        /* <DEDUP_REMOVED lines=8> */
[C---:B------:R-:W-:Y:S01]  /*0580*/  LEA R21, R3.reuse, R20, 0x7 ;  /* 0x0000001403157211 */ /* 0x040fe200078e38ff */
[----:B------:R-:W-:-:S02]  /*0590*/  IMAD R23, R3, 0x100, R20 ;  /* 0x0000010003177824 */ /* 0x000fc400078e0214 */
[C---:B------:R-:W-:Y:S01]  /*05a0*/  IMAD R25, R3.reuse, 0x180, R20 ;  /* 0x0000018003197824 */ /* 0x040fe200078e0214 */
[----:B------:R-:W-:-:S04]  /*05b0*/  LEA R2, R3, R2, 0x2 ;  /* 0x0000000203027211 */ /* 0x000fc800078e10ff */
[----:B------:R-:W-:Y:S01]  /*05c0*/  ISETP.GE.U32.AND P0, PT, R2, 0x40, PT ;  /* 0x000000400200780c */ /* 0x000fe20003f06070 */
[C---:B------:R-:W-:Y:S01]  /*05d0*/  IMAD R18, R3.reuse, 0x100, R18 ;  /* 0x0000010003127824 */ /* 0x040fe200078e0212 */
[C---:B------:R-:W-:Y:S02]  /*05e0*/  LEA R5, R3.reuse, R5, 0x8 ;  /* 0x0000000503057211 */ /* 0x040fe400078e40ff */
[C---:B------:R-:W-:Y:S02]  /*05f0*/  LEA R19, R3.reuse, R19, 0x8 ;  /* 0x0000001303137211 */ /* 0x040fe400078e40ff */
[C---:B------:R-:W-:Y:S01]  /*0600*/  LEA R6, R3.reuse, R6, 0x8 ;  /* 0x0000000603067211 */ /* 0x040fe200078e40ff */
[----:B--2---:R0:W-:Y:S04]  /*0610*/  STS [R20], R11 ;  /* 0x0000000b14007388 */ /* 0x0041e80000000800 */
[----:B---3--:R2:W-:Y:S04]  /*0620*/  STS [R21], R12 ;  /* 0x0000000c15007388 */ /* 0x0085e80000000800 */
[----:B----4-:R2:W-:Y:S04]  /*0630*/  STS [R23], R14 ;  /* 0x0000000e17007388 */ /* 0x0105e80000000800 */
[----:B-----5:R2:W-:Y:S01]  /*0640*/  STS [R25], R16 ;  /* 0x0000001019007388 */ /* 0x0205e20000000800 */
[----:B0-----:R-:W-:Y:S01]  /*0650*/  IMAD R20, R3, 0x200, R20 ;  /* 0x0000020003147824 */ /* 0x001fe200078e0214 */
[----:B------:R-:W-:Y:S06]  /*0660*/  @!P0 BRA `(.L_x_19) ;  /* 0xfffffffc00a48947 */ /* 0x000fec000383ffff */
.L_x_15:
[----:B------:R-:W-:Y:S05]  /*0670*/  BSYNC.RECONVERGENT B0 ;  /* 0x0000000000007941 */ /* 0x000fea0003800200 */
.L_x_14:
        /* <DEDUP_REMOVED lines=14> */
.L_x_21:
[----:B------:R-:W-:Y:S05]  /*0760*/  BSYNC.RECONVERGENT B0 ;  /* 0x0000000000007941 */ /* 0x000fea0003800200 */
.L_x_20:
        /* <DEDUP_REMOVED lines=11> */
[----:B0-----:R-:W-:-:S06]  /*0820*/  IADD3 R2, PT, PT, R10, 0xffffffe, RZ ;  /* 0x0ffffffe0a027810 */ /* 0x001fcc0007ffe0ff */
[----:B------:R0:W3:Y:S02]  /*0830*/  F2I.FTZ.U32.TRUNC.NTZ R3, R2 ;  /* 0x0000000200037305 */ /* 0x0000e4000021f000 */
[----:B0-----:R-:W-:Y:S02]  /*0840*/  HFMA2 R2, -RZ, RZ, 0, 0 ;  /* 0x00000000ff027431 */ /* 0x001fe400000001ff */
[----:B---3--:R-:W-:-:S04]  /*0850*/  IMAD.MOV R8, RZ, RZ, -R3 ;  /* 0x000000ffff087224 */ /* 0x008fc800078e0a03 */
[----:B------:R-:W-:Y:S01]  /*0860*/  IMAD R11, R8, R5, RZ ;  /* 0x00000005080b7224 */ /* 0x000fe200078e02ff */
[----:B------:R-:W-:-:S03]  /*0870*/  SEL R8, RZ, 0x1, P0 ;  /* 0x00000001ff087807 */ /* 0x000fc60000000000 */
[----:B------:R-:W-:Y:S01]  /*0880*/  IMAD.HI.U32 R3, R3, R11, R2 ;  /* 0x0000000b03037227 */ /* 0x000fe200078e0002 */
[----:B------:R-:W-:-:S05]  /*0890*/  IADD3 R6, PT, PT, R9, -R6, -R8 ;  /* 0x8000000609067210 */ /* 0x000fca0007ffe808 */
[----:B------:R-:W-:-:S04]  /*08a0*/  IMAD.HI.U32 R3, R3, R6, RZ ;  /* 0x0000000603037227 */ /* 0x000fc800078e00ff */
[----:B------:R-:W-:-:S04]  /*08b0*/  IMAD.MOV R2, RZ, RZ, -R3 ;  /* 0x000000ffff027224 */ /* 0x000fc800078e0a03 */
[----:B------:R-:W-:-:S05]  /*08c0*/  IMAD R6, R5, R2, R6 ;  /* 0x0000000205067224 */ /* 0x000fca00078e0206 */
[----:B------:R-:W-:-:S13]  /*08d0*/  ISETP.GE.U32.AND P0, PT, R6, R5, PT ;  /* 0x000000050600720c */ /* 0x000fda0003f06070 */
[-C--:B------:R-:W-:Y:S02]  /*08e0*/  @P0 IADD3 R6, PT, PT, R6, -R5.reuse, RZ ;  /* 0x8000000506060210 */ /* 0x080fe40007ffe0ff */
[----:B------:R-:W-:Y:S02]  /*08f0*/  @P0 IADD3 R3, PT, PT, R3, 0x1, RZ ;  /* 0x0000000103030810 */ /* 0x000fe40007ffe0ff */
[----:B------:R-:W-:-:S13]  /*0900*/  ISETP.GE.U32.AND P1, PT, R6, R5, PT ;  /* 0x000000050600720c */ /* 0x000fda0003f26070 */
[----:B------:R-:W-:Y:S01]  /*0910*/  @P1 VIADD R3, R3, 0x1 ;  /* 0x0000000103031836 */ /* 0x000fe20000000000 */
        /* <DEDUP_REMOVED lines=19> */
[----:B--2---:R-:W-:-:S07]  /*0a50*/  IADD3 R12, PT, PT, R8, 0x280, RZ ;  /* 0x00000280080c7810 */ /* 0x004fce0007ffe0ff */
.L_x_24:
[----:B------:R-:W-:Y:S01]  /*0a60*/  LDS R11, [R12+0x80] ;  /* 0x000080000c0b7984 */ /* 0x000fe20000000800 */
[----:B------:R-:W-:-:S03]  /*0a70*/  VIADD R6, R6, 0x1 ;  /* 0x0000000106067836 */ /* 0x000fc60000000000 */
[----:B0-----:R-:W0:Y:S02]  /*0a80*/  LDS R14, [R12+-0x180] ;  /* 0xfffe80000c0e7984 */ /* 0x001e240000000800 */
[----:B------:R-:W-:Y:S02]  /*0a90*/  ISETP.NE.AND P0, PT, R6, RZ, PT ;  /* 0x000000ff0600720c */ /* 0x000fe40003f05270 */
[----:B------:R-:W-:Y:S04]  /*0aa0*/  LDS R8, [R12] ;  /* 0x000000000c087984 */ /* 0x000fe80000000800 */
[----:B------:R-:W2:Y:S04]  /*0ab0*/  LDS R9, [R12+-0x100] ;  /* 0xffff00000c097984 */ /* 0x000ea80000000800 */
[----:B------:R-:W-:Y:S04]  /*0ac0*/  LDS R13, [R12+0x100] ;  /* 0x000100000c0d7984 */ /* 0x000fe80000000800 */
[----:B------:R-:W3:Y:S04]  /*0ad0*/  LDS R16, [R12+-0x200] ;  /* 0xfffe00000c107984 */ /* 0x000ee80000000800 */
[----:B------:R-:W-:Y:S04]  /*0ae0*/  LDS R15, [R12+0x180] ;  /* 0x000180000c0f7984 */ /* 0x000fe80000000800 */
[----:B------:R4:W5:Y:S02]  /*0af0*/  LDS R18, [R12+-0x280] ;  /* 0xfffd80000c127984 */ /* 0x0009640000000800 */
[----:B----4-:R-:W-:Y:S01]  /*0b00*/  LEA R12, R5, R12, 0x7 ;  /* 0x0000000c050c7211 */ /* 0x010fe200078e38ff */
[----:B0-----:R-:W-:-:S04]  /*0b10*/  FADD R11, R11, -R14 ;  /* 0x8000000e0b0b7221 */ /* 0x001fc80000000000 */
[----:B------:R-:W-:Y:S01]  /*0b20*/  FMUL R11, R11, UR13 ;  /* 0x0000000d0b0b7c20 */ /* 0x000fe20008400000 */
[----:B--2---:R-:W-:-:S04]  /*0b30*/  FADD R8, R8, -R9 ;  /* 0x8000000908087221 */ /* 0x004fc80000000000 */
[----:B------:R-:W-:Y:S01]  /*0b40*/  FFMA R8, R8, UR12, R11 ;  /* 0x0000000c08087c23 */ /* 0x000fe2000800000b */
[----:B---3--:R-:W-:-:S04]  /*0b50*/  FADD R13, R13, -R16 ;  /* 0x800000100d0d7221 */ /* 0x008fc80000000000 */
[----:B------:R-:W-:Y:S01]  /*0b60*/  FFMA R13, R13, UR14, R8 ;  /* 0x0000000e0d0d7c23 */ /* 0x000fe20008000008 */
[----:B-1----:R-:W-:Y:S01]  /*0b70*/  IMAD.WIDE R8, R10, 0x4, R2 ;  /* 0x000000040a087825 */ /* 0x002fe200078e0202 */
[----:B------:R-:W-:-:S03]  /*0b80*/  LEA R10, R5, R10, 0x6 ;  /* 0x0000000a050a7211 */ /* 0x000fc600078e30ff */
[----:B-----5:R-:W-:-:S04]  /*0b90*/  FADD R18, R15, -R18 ;  /* 0x800000120f127221 */ /* 0x020fc80000000000 */
[----:B------:R-:W-:-:S05]  /*0ba0*/  FFMA R13, R18, UR15, R13 ;  /* 0x0000000f120d7c23 */ /* 0x000fca000800000d */
[----:B------:R0:W-:Y:S01]  /*0bb0*/  STG.E desc[UR8][R8.64], R13 ;  /* 0x0000000d08007986 */ /* 0x0001e2000c101908 */
[----:B------:R-:W-:Y:S05]  /*0bc0*/  @P0 BRA `(.L_x_24) ;  /* 0xfffffffc00a40947 */ /* 0x000fea000383ffff */
.L_x_23:
[----:B------:R-:W-:Y:S05]  /*0bd0*/  BSYNC.RECONVERGENT B0 ;  /* 0x0000000000007941 */ /* 0x000fea0003800200 */
.L_x_22:
[----:B------:R-:W-:Y:S05]  /*0be0*/  @!P1 EXIT ;  /* 0x000000000000994d */ /* 0x000fea0003800000 */
[----:B------:R-:W1:Y:S01]  /*0bf0*/  S2UR UR6, SR_CgaCtaId ;  /* 0x00000000000679c3 */ /* 0x000e620000008800 */
[----:B0-----:R-:W-:Y:S01]  /*0c00*/  VIADD R9, R7, UR4 ;  /* 0x0000000407097c36 */ /* 0x001fe20008000000 */
[----:B------:R-:W-:Y:S01]  /*0c10*/  UMOV UR5, 0x400 ;  /* 0x0000040000057882 */ /* 0x000fe20000000000 */
[----:B------:R-:W-:Y:S01]  /*0c20*/  LEA R7, R0, R7, 0x5 ;  /* 0x0000000700077211 */ /* 0x000fe200078e28ff */
[----:B------:R-:W0:Y:S02]  /*0c30*/  LDCU.128 UR12, c[0x3][0x10] ;  /* 0x00c00200ff0c77ac */ /* 0x000e240008000c00 */
[----:B------:R-:W-:Y:S01]  /*0c40*/  LEA R9, R4, R9, 0xc ;  /* 0x0000000904097211 */ /* 0x000fe200078e60ff */
[C---:B------:R-:W-:Y:S01]  /*0c50*/  IMAD.IADD R4, R0.reuse, 0x1, R5 ;  /* 0x0000000100047824 */ /* 0x040fe200078e0205 */
[----:B------:R-:W3:Y:S02]  /*0c60*/  LDC.64 R2, c[0x0][0x388] ;  /* 0x0000e200ff027b82 */ /* 0x000ee40000000a00 */
[----:B------:R-:W-:-:S05]  /*0c70*/  LEA R8, R0, R9, 0x6 ;  /* 0x0000000900087211 */ /* 0x000fca00078e30ff */
[----:B------:R-:W-:Y:S01]  /*0c80*/  IMAD R6, R5, 0xc0, R8 ;  /* 0x000000c005067824 */ /* 0x000fe200078e0208 */
[----:B-1----:R-:W-:-:S06]  /*0c90*/  ULEA UR5, UR6, UR5, 0x18 ;  /* 0x0000000506057291 */ /* 0x002fcc000f8ec0ff */
[----:B------:R-:W-:Y:S02]  /*0ca0*/  LEA R10, R7, UR5, 0x2 ;  /* 0x00000005070a7c11 */ /* 0x000fe4000f8e10ff */
[----:B------:R-:W-:Y:S02]  /*0cb0*/  LEA R7, R4, R9, 0x6 ;  /* 0x0000000904077211 */ /* 0x000fe400078e30ff */
[----:B------:R-:W-:Y:S01]  /*0cc0*/  LEA R4, R5, R8, 0x7 ;  /* 0x0000000805047211 */ /* 0x000fe200078e38ff */
[----:B0-----:R-:W-:-:S07]  /*0cd0*/  VIADD R10, R10, 0x280 ;  /* 0x000002800a0a7836 */ /* 0x001fce0000000000 */
.L_x_25:
        /* <DEDUP_REMOVED lines=21> */
[----:B------:R-:W-:-:S03]  /*0e30*/  IMAD R14, R5, 0x80, R12 ;  /* 0x00000080050e7824 */ /* 0x000fc600078e020c */
[----:B------:R-:W-:Y:S02]  /*0e40*/  FFMA R23, R9, UR12, R16 ;  /* 0x0000000c09177c23 */ /* 0x000fe40008000010 */
[----:B------:R-:W-:Y:S01]  /*0e50*/  LDS R21, [R14+0x80] ;  /* 0x000080000e157984 */ /* 0x000fe20000000800 */
[----:B------:R-:W-:Y:S01]  /*0e60*/  LEA R9, R5, R14, 0x7 ;  /* 0x0000000e05097211 */ /* 0x000fe200078e38ff */
        /* <DEDUP_REMOVED lines=59> */
.L_x_26:
        /* <DEDUP_REMOVED lines=14> */
.L_x_48:


//--------------------- .text._Z12derivative_yPKfPf --------------------------
	.section	.text._Z12derivative_yPKfPf,"ax",@progbits
	.align	128
        .global         _Z12derivative_yPKfPf
        .type           _Z12derivative_yPKfPf,@function
        .size           _Z12derivative_yPKfPf,(.L_x_49 - _Z12derivative_yPKfPf)
        .other          _Z12derivative_yPKfPf,@"STO_CUDA_ENTRY STV_DEFAULT"
_Z12derivative_yPKfPf:
.text._Z12derivative_yPKfPf:
[----:B------:R-:W-:Y:S01]  /*0000*/  LDC R1, c[0x0][0x37c] ;  /* 0x0000df00ff017b82 */ /* 0x000fe20000000800 */
[----:B------:R-:W0:Y:S07]  /*0010*/  S2R R7, SR_TID.X ;  /* 0x0000000000077919 */ /* 0x000e2e0000002100 */
[----:B------:R-:W1:Y:S01]  /*0020*/  S2UR UR4, SR_CTAID.X ;  /* 0x00000000000479c3 */ /* 0x000e620000002500 */
[----:B------:R-:W2:Y:S01]  /*0030*/  LDCU.64 UR6, c[0x0][0x358] ;  /* 0x00006b00ff0677ac */ /* 0x000ea20008000a00 */
[----:B------:R-:W0:Y:S01]  /*0040*/  S2R R4, SR_TID.Y ;  /* 0x0000000000047919 */ /* 0x000e220000002200 */
[----:B------:R-:W3:Y:S01]  /*0050*/  LDCU.128 UR8, c[0x3][0x10] ;  /* 0x00c00200ff0877ac */ /* 0x000ee20008000c00 */
[----:B------:R-:W4:Y:S04]  /*0060*/  S2R R9, SR_CTAID.Y ;  /* 0x0000000000097919 */ /* 0x000f280000002600 */
        /* <DEDUP_REMOVED lines=40> */
.L_x_27:
        /* <DEDUP_REMOVED lines=9> */
.L_x_49:


//--------------------- .text._Z22derivative_x_l_pencilsPKfPf --------------------------
	.section	.text._Z22derivative_x_l_pencilsPKfPf,"ax",@progbits
	.align	128
        .global         _Z22derivative_x_l_pencilsPKfPf
        .type           _Z22derivative_x_l_pencilsPKfPf,@function
        .size           _Z22derivative_x_l_pencilsPKfPf,(.L_x_50 - _Z22derivative_x_l_pencilsPKfPf)
        .other          _Z22derivative_x_l_pencilsPKfPf,@"STO_CUDA_ENTRY STV_DEFAULT"
_Z22derivative_x_l_pencilsPKfPf:
.text._Z22derivative_x_l_pencilsPKfPf:
[----:B------:R-:W-:Y:S01]  /*0000*/  LDC R1, c[0x0][0x37c] ;  /* 0x0000df00ff017b82 */ /* 0x000fe20000000800 */
[----:B------:R-:W0:Y:S01]  /*0010*/  S2R R0, SR_TID.Y ;  /* 0x0000000000007919 */ /* 0x000e220000002200 */
[----:B------:R-:W1:Y:S01]  /*0020*/  LDCU.64 UR6, c[0x0][0x358] ;  /* 0x00006b00ff0677ac */ /* 0x000e620008000a00 */
[----:B------:R-:W-:Y:S01]  /*0030*/  BSSY.RECONVERGENT B0, `(.L_x_28) ;  /* 0x0000065000007945 */ /* 0x000fe20003800200 */
[----:B------:R-:W2:Y:S01]  /*0040*/  S2R R7, SR_TID.X ;  /* 0x0000000000077919 */ /* 0x000ea20000002100 */
[----:B------:R-:W3:Y:S01]  /*0050*/  S2R R9, SR_CTAID.X ;  /* 0x0000000000097919 */ /* 0x000ee20000002500 */
[----:B------:R-:W4:Y:S01]  /*0060*/  S2R R4, SR_CTAID.Y ;  /* 0x0000000000047919 */ /* 0x000f220000002600 */
[----:B0-----:R-:W-:-:S13]  /*0070*/  ISETP.GT.U32.AND P0, PT, R0, 0x1f, PT ;  /* 0x0000001f0000780c */ /* 0x001fda0003f04070 */
[----:B-1234-:R-:W-:Y:S05]  /*0080*/  @P0 BRA `(.L_x_29) ;  /* 0x00000004007c0947 */ /* 0x01efea0003800000 */
        /* <DEDUP_REMOVED lines=34> */
[----:B------:R-:W-:Y:S01]  /*02b0*/  LEA R6, R4, R7, 0xc ;  /* 0x0000000704067211 */ /* 0x000fe200078e60ff */
[----:B------:R-:W-:-:S03]  /*02c0*/  IMAD R8, R0, 0x48, R7 ;  /* 0x0000004800087824 */ /* 0x000fc600078e0207 */
[----:B------:R-:W-:Y:S01]  /*02d0*/  LOP3.LUT R5, R2, 0x3, RZ, 0xc0, !PT ;  /* 0x0000000302057812 */ /* 0x000fe200078ec0ff */
[----:B------:R-:W1:Y:S01]  /*02e0*/  LDC.64 R10, c[0x0][0x380] ;  /* 0x0000e000ff0a7b82 */ /* 0x000e620000000a00 */
[----:B------:R-:W-:-:S03]  /*02f0*/  LEA R13, R9, R6, 0xb ;  /* 0x00000006090d7211 */ /* 0x000fc600078e58ff */
[----:B------:R-:W-:Y:S02]  /*0300*/  IMAD R2, R5, R3, R0 ;  /* 0x0000000305027224 */ /* 0x000fe400078e0200 */
[----:B------:R-:W-:Y:S01]  /*0310*/  IMAD.MOV R5, RZ, RZ, -R5 ;  /* 0x000000ffff057224 */ /* 0x000fe200078e0a05 */
[----:B0-----:R-:W-:-:S06]  /*0320*/  ULEA UR4, UR5, UR4, 0x18 ;  /* 0x0000000405047291 */ /* 0x001fcc000f8ec0ff */
[----:B------:R-:W-:Y:S02]  /*0330*/  LEA R6, R8, UR4, 0x2 ;  /* 0x0000000408067c11 */ /* 0x000fe4000f8e10ff */
[----:B------:R-:W-:Y:S02]  /*0340*/  LEA R8, R0, R13, 0x6 ;  /* 0x0000000d00087211 */ /* 0x000fe400078e30ff */
[----:B------:R-:W-:-:S07]  /*0350*/  IADD3 R6, PT, PT, R6, 0x10, RZ ;  /* 0x0000001006067810 */ /* 0x000fce0007ffe0ff */
.L_x_32:
[----:B-1----:R-:W-:-:S06]  /*0360*/  IMAD.WIDE R12, R8, 0x4, R10 ;  /* 0x00000004080c7825 */ /* 0x002fcc00078e020a */
[----:B------:R-:W2:Y:S01]  /*0370*/  LDG.E R13, desc[UR6][R12.64] ;  /* 0x000000060c0d7981 */ /* 0x000ea2000c1e1900 */
[----:B------:R-:W-:Y:S01]  /*0380*/  IADD3 R5, PT, PT, R5, 0x1, RZ ;  /* 0x0000000105057810 */ /* 0x000fe20007ffe0ff */
[----:B------:R-:W-:-:S03]  /*0390*/  IMAD R8, R3, 0x40, R8 ;  /* 0x0000004003087824 */ /* 0x000fc600078e0208 */
[----:B------:R-:W-:Y:S01]  /*03a0*/  ISETP.NE.AND P0, PT, R5, RZ, PT ;  /* 0x000000ff0500720c */ /* 0x000fe20003f05270 */
[----:B--2---:R0:W-:Y:S02]  /*03b0*/  STS [R6], R13 ;  /* 0x0000000d06007388 */ /* 0x0041e40000000800 */
[----:B0-----:R-:W-:-:S10]  /*03c0*/  IMAD R6, R3, 0x120, R6 ;  /* 0x0000012003067824 */ /* 0x001fd400078e0206 */
[----:B------:R-:W-:Y:S05]  /*03d0*/  @P0 BRA `(.L_x_32) ;  /* 0xfffffffc00e00947 */ /* 0x000fea000383ffff */
.L_x_31:
[----:B------:R-:W-:Y:S05]  /*03e0*/  BSYNC.RECONVERGENT B1 ;  /* 0x0000000000017941 */ /* 0x000fea0003800200 */
.L_x_30:
[----:B------:R-:W-:Y:S05]  /*03f0*/  @!P1 BRA `(.L_x_29) ;  /* 0x0000000000a09947 */ /* 0x000fea0003800000 */
[----:B------:R-:W0:Y:S01]  /*0400*/  S2UR UR5, SR_CgaCtaId ;  /* 0x00000000000579c3 */ /* 0x000e220000008800 */
[----:B------:R-:W-:Y:S01]  /*0410*/  UMOV UR4, 0x400 ;  /* 0x0000040000047882 */ /* 0x000fe20000000000 */
[----:B------:R-:W-:Y:S01]  /*0420*/  LEA R6, R9, R2, 0x5 ;  /* 0x0000000209067211 */ /* 0x000fe200078e28ff */
[----:B------:R-:W-:Y:S01]  /*0430*/  IMAD R12, R2, 0x48, R7 ;  /* 0x00000048020c7824 */ /* 0x000fe200078e0207 */
[----:B------:R-:W-:Y:S02]  /*0440*/  LEA R14, R4, R7, 0xc ;  /* 0x00000007040e7211 */ /* 0x000fe400078e60ff */
[----:B------:R-:W-:Y:S01]  /*0450*/  IADD3 R13, PT, PT, R6, R3, RZ ;  /* 0x00000003060d7210 */ /* 0x000fe20007ffe0ff */
[--C-:B------:R-:W-:Y:S01]  /*0460*/  IMAD R8, R3, 0x2, R6.reuse ;  /* 0x0000000203087824 */ /* 0x100fe200078e0206 */
[----:B------:R-:W1:Y:S01]  /*0470*/  LDC.64 R10, c[0x0][0x380] ;  /* 0x0000e000ff0a7b82 */ /* 0x000e620000000a00 */
[----:B------:R-:W-:Y:S01]  /*0480*/  LEA R21, R9, R14, 0xb ;  /* 0x0000000e09157211 */ /* 0x000fe200078e58ff */
[----:B------:R-:W-:-:S02]  /*0490*/  IMAD R5, R3, 0x3, R6 ;  /* 0x0000000303057824 */ /* 0x000fc400078e0206 */
[-C--:B------:R-:W-:Y:S02]  /*04a0*/  LEA R6, R8, R14.reuse, 0x6 ;  /* 0x0000000e08067211 */ /* 0x080fe400078e30ff */
[----:B------:R-:W-:Y:S01]  /*04b0*/  IMAD R5, R5, 0x40, R14 ;  /* 0x0000004005057824 */ /* 0x000fe200078e020e */
[----:B------:R-:W-:Y:S01]  /*04c0*/  LEA R8, R13, R14, 0x6 ;  /* 0x0000000e0d087211 */ /* 0x000fe200078e30ff */
[----:B------:R-:W-:Y:S01]  /*04d0*/  IMAD R21, R2, 0x40, R21 ;  /* 0x0000004002157824 */ /* 0x000fe200078e0215 */
[----:B0-----:R-:W-:-:S06]  /*04e0*/  ULEA UR4, UR5, UR4, 0x18 ;  /* 0x0000000405047291 */ /* 0x001fcc000f8ec0ff */
[----:B------:R-:W-:-:S04]  /*04f0*/  LEA R12, R12, UR4, 0x2 ;  /* 0x000000040c0c7c11 */ /* 0x000fc8000f8e10ff */
[----:B------:R-:W-:-:S07]  /*0500*/  IADD3 R20, PT, PT, R12, 0x10, RZ ;  /* 0x000000100c147810 */ /* 0x000fce0007ffe0ff */
.L_x_33:
        /* <DEDUP_REMOVED lines=8> */
[----:B------:R-:W-:-:S02]  /*0590*/  IMAD R23, R3, 0x120, R20 ;  /* 0x0000012003177824 */ /* 0x000fc400078e0214 */
[C-C-:B------:R-:W-:Y:S02]  /*05a0*/  IMAD R25, R3.reuse, 0x240, R20.reuse ;  /* 0x0000024003197824 */ /* 0x140fe400078e0214 */
        /* <DEDUP_REMOVED lines=13> */
.L_x_29:
[----:B------:R-:W-:Y:S05]  /*0680*/  BSYNC.RECONVERGENT B0 ;  /* 0x0000000000007941 */ /* 0x000fea0003800200 */
.L_x_28:
[----:B------:R-:W-:Y:S01]  /*0690*/  BAR.SYNC.DEFER_BLOCKING 0x0 ;  /* 0x0000000000007b1d */ /* 0x000fe20000010000 */
[----:B------:R-:W-:-:S04]  /*06a0*/  ISETP.GT.U32.AND P0, PT, R0, 0x1f, PT ;  /* 0x0000001f0000780c */ /* 0x000fc80003f04070 */
[----:B------:R-:W-:Y:S01]  /*06b0*/  ISETP.GT.U32.OR P0, PT, R7, 0x3, P0 ;  /* 0x000000030700780c */ /* 0x000fe20000704470 */
[----:B------:R-:W-:-:S12]  /*06c0*/  BSSY.RECONVERGENT B0, `(.L_x_34) ;  /* 0x0000052000007945 */ /* 0x000fd80003800200 */
[----:B------:R-:W-:Y:S05]  /*06d0*/  @P0 BRA `(.L_x_35) ;  /* 0x0000000400400947 */ /* 0x000fea0003800000 */
[----:B------:R-:W0:Y:S01]  /*06e0*/  LDC R3, c[0x0][0x364] ;  /* 0x0000d900ff037b82 */ /* 0x000e220000000800 */
        /* <DEDUP_REMOVED lines=8> */
[----:B------:R0:W1:Y:S02]  /*0770*/  F2I.FTZ.U32.TRUNC.NTZ R11, R10 ;  /* 0x0000000a000b7305 */ /* 0x000064000021f000 */
[----:B0-----:R-:W-:Y:S01]  /*0780*/  HFMA2 R10, -RZ, RZ, 0, 0 ;  /* 0x00000000ff0a7431 */ /* 0x001fe200000001ff */
[----:B-1----:R-:W-:-:S05]  /*0790*/  IADD3 R6, PT, PT, RZ, -R11, RZ ;  /* 0x8000000bff067210 */ /* 0x002fca0007ffe0ff */
        /* <DEDUP_REMOVED lines=21> */
[----:B------:R-:W-:Y:S01]  /*08f0*/  IADD3 R2, PT, PT, R6, 0x1, RZ ;  /* 0x0000000106027810 */ /* 0x000fe20007ffe0ff */
[----:B------:R-:W-:-:S03]  /*0900*/  IMAD R6, R0, 0x48, R7 ;  /* 0x0000004800067824 */ /* 0x000fc600078e0207 */
[----:B------:R-:W-:-:S05]  /*0910*/  LOP3.LUT R5, R2, 0x3, RZ, 0xc0, !PT ;  /* 0x0000000302057812 */ /* 0x000fca00078ec0ff */
[C---:B------:R-:W-:Y:S01]  /*0920*/  IMAD R2, R5.reuse, R3, R0 ;  /* 0x0000000305027224 */ /* 0x040fe200078e0200 */
[----:B------:R-:W-:Y:S01]  /*0930*/  IADD3 R5, PT, PT, -R5, RZ, RZ ;  /* 0x000000ff05057210 */ /* 0x000fe20007ffe1ff */
[----:B0-----:R-:W-:-:S06]  /*0940*/  ULEA UR4, UR5, UR4, 0x18 ;  /* 0x0000000405047291 */ /* 0x001fcc000f8ec0ff */
[----:B------:R-:W-:-:S05]  /*0950*/  LEA R6, R6, UR4, 0x2 ;  /* 0x0000000406067c11 */ /* 0x000fca000f8e10ff */
[----:B------:R-:W-:-:S07]  /*0960*/  VIADD R6, R6, 0xfc ;  /* 0x000000fc06067836 */ /* 0x000fce0000000000 */
.L_x_38:
[----:B------:R-:W0:Y:S01]  /*0970*/  LDS R11, [R6] ;  /* 0x00000000060b7984 */ /* 0x000e220000000800 */
[----:B------:R-:W-:-:S03]  /*0980*/  IADD3 R5, PT, PT, R5, 0x1, RZ ;  /* 0x0000000105057810 */ /* 0x000fc60007ffe0ff */
[----:B------:R-:W1:Y:S01]  /*0990*/  LDS R13, [R6+-0xe8] ;  /* 0xffff1800060d7984 */ /* 0x000e620000000800 */
[----:B------:R-:W-:-:S03]  /*09a0*/  ISETP.NE.AND P0, PT, R5, RZ, PT ;  /* 0x000000ff0500720c */ /* 0x000fc60003f05270 */
[----:B0-----:R-:W-:Y:S04]  /*09b0*/  STS [R6+-0xfc], R11 ;  /* 0xffff040b06007388 */ /* 0x001fe80000000800 */
[----:B-1----:R0:W-:Y:S02]  /*09c0*/  STS [R6+0x14], R13 ;  /* 0x0000140d06007388 */ /* 0x0021e40000000800 */
[----:B0-----:R-:W-:-:S04]  /*09d0*/  IMAD R6, R3, 0x120, R6 ;  /* 0x0000012003067824 */ /* 0x001fc800078e0206 */
[----:B------:R-:W-:Y:S05]  /*09e0*/  @P0 BRA `(.L_x_38) ;  /* 0xfffffffc00e00947 */ /* 0x000fea000383ffff */
.L_x_37:
[----:B------:R-:W-:Y:S05]  /*09f0*/  BSYNC.RECONVERGENT B1 ;  /* 0x0000000000017941 */ /* 0x000fea0003800200 */
.L_x_36:
[----:B------:R-:W-:Y:S05]  /*0a00*/  @!P1 BRA `(.L_x_35) ;  /* 0x0000000000749947 */ /* 0x000fea0003800000 */
[----:B------:R-:W0:Y:S01]  /*0a10*/  S2UR UR5, SR_CgaCtaId ;  /* 0x00000000000579c3 */ /* 0x000e220000008800 */
[----:B------:R-:W-:Y:S01]  /*0a20*/  UMOV UR4, 0x400 ;  /* 0x0000040000047882 */ /* 0x000fe20000000000 */
[----:B------:R-:W-:Y:S01]  /*0a30*/  IMAD R5, R2, 0x48, R7 ;  /* 0x0000004802057824 */ /* 0x000fe200078e0207 */
[----:B0-----:R-:W-:-:S06]  /*0a40*/  ULEA UR4, UR5, UR4, 0x18 ;  /* 0x0000000405047291 */ /* 0x001fcc000f8ec0ff */
[----:B------:R-:W-:-:S04]  /*0a50*/  LEA R5, R5, UR4, 0x2 ;  /* 0x0000000405057c11 */ /* 0x000fc8000f8e10ff */
[----:B------:R-:W-:-:S07]  /*0a60*/  IADD3 R6, PT, PT, R5, 0xfc, RZ ;  /* 0x000000fc05067810 */ /* 0x000fce0007ffe0ff */
.L_x_39:
[----:B0-----:R-:W0:Y:S01]  /*0a70*/  LDS R5, [R6] ;  /* 0x0000000006057984 */ /* 0x001e220000000800 */
[C---:B------:R-:W-:Y:S01]  /*0a80*/  IMAD R8, R3.reuse, 0x120, R6 ;  /* 0x0000012003087824 */ /* 0x040fe200078e0206 */
[C---:B------:R-:W-:Y:S02]  /*0a90*/  LEA R2, R3.reuse, R2, 0x2 ;  /* 0x0000000203027211 */ /* 0x040fe400078e10ff */
[----:B------:R-:W1:Y:S01]  /*0aa0*/  LDS R11, [R6+-0xe8] ;  /* 0xffff1800060b7984 */ /* 0x000e620000000800 */
[----:B------:R-:W-:Y:S01]  /*0ab0*/  IMAD R10, R3, 0x120, R8 ;  /* 0x00000120030a7824 */ /* 0x000fe200078e0208 */
[----:B------:R-:W-:-:S03]  /*0ac0*/  ISETP.GE.U32.AND P0, PT, R2, 0x20, PT ;  /* 0x000000200200780c */ /* 0x000fc60003f06070 */
[C---:B------:R-:W-:Y:S01]  /*0ad0*/  IMAD R12, R3.reuse, 0x120, R10 ;  /* 0x00000120030c7824 */ /* 0x040fe200078e020a */
[----:B0-----:R-:W-:Y:S04]  /*0ae0*/  STS [R6+-0xfc], R5 ;  /* 0xffff040506007388 */ /* 0x001fe80000000800 */
[----:B-1----:R0:W-:Y:S04]  /*0af0*/  STS [R6+0x14], R11 ;  /* 0x0000140b06007388 */ /* 0x0021e80000000800 */
[----:B------:R-:W1:Y:S04]  /*0b00*/  LDS R13, [R8] ;  /* 0x00000000080d7984 */ /* 0x000e680000000800 */
[----:B------:R-:W3:Y:S01]  /*0b10*/  LDS R15, [R8+-0xe8] ;  /* 0xffff1800080f7984 */ /* 0x000ee20000000800 */
[----:B0-----:R-:W-:-:S03]  /*0b20*/  IMAD R6, R3, 0x480, R6 ;  /* 0x0000048003067824 */ /* 0x001fc600078e0206 */
[----:B-1----:R-:W-:Y:S04]  /*0b30*/  STS [R8+-0xfc], R13 ;  /* 0xffff040d08007388 */ /* 0x002fe80000000800 */
[----:B---3--:R-:W-:Y:S04]  /*0b40*/  STS [R8+0x14], R15 ;  /* 0x0000140f08007388 */ /* 0x008fe80000000800 */
[----:B------:R-:W0:Y:S04]  /*0b50*/  LDS R17, [R10] ;  /* 0x000000000a117984 */ /* 0x000e280000000800 */
[----:B------:R-:W1:Y:S04]  /*0b60*/  LDS R19, [R10+-0xe8] ;  /* 0xffff18000a137984 */ /* 0x000e680000000800 */
[----:B0-----:R-:W-:Y:S04]  /*0b70*/  STS [R10+-0xfc], R17 ;  /* 0xffff04110a007388 */ /* 0x001fe80000000800 */
[----:B-1----:R-:W-:Y:S04]  /*0b80*/  STS [R10+0x14], R19 ;  /* 0x000014130a007388 */ /* 0x002fe80000000800 */
[----:B------:R-:W0:Y:S04]  /*0b90*/  LDS R5, [R12] ;  /* 0x000000000c057984 */ /* 0x000e280000000800 */
[----:B------:R-:W1:Y:S04]  /*0ba0*/  LDS R11, [R12+-0xe8] ;  /* 0xffff18000c0b7984 */ /* 0x000e680000000800 */
[----:B0-----:R0:W-:Y:S04]  /*0bb0*/  STS [R12+-0xfc], R5 ;  /* 0xffff04050c007388 */ /* 0x0011e80000000800 */
[----:B-1----:R0:W-:Y:S01]  /*0bc0*/  STS [R12+0x14], R11 ;  /* 0x0000140b0c007388 */ /* 0x0021e20000000800 */
[----:B------:R-:W-:Y:S05]  /*0bd0*/  @!P0 BRA `(.L_x_39) ;  /* 0xfffffffc00a48947 */ /* 0x000fea000383ffff */
.L_x_35:
[----:B------:R-:W-:Y:S05]  /*0be0*/  BSYNC.RECONVERGENT B0 ;  /* 0x0000000000007941 */ /* 0x000fea0003800200 */
.L_x_34:
[----:B------:R-:W-:Y:S01]  /*0bf0*/  BAR.SYNC.DEFER_BLOCKING 0x0 ;  /* 0x0000000000007b1d */ /* 0x000fe20000010000 */
[----:B------:R-:W-:-:S13]  /*0c00*/  ISETP.GT.U32.AND P0, PT, R0, 0x1f, PT ;  /* 0x0000001f0000780c */ /* 0x000fda0003f04070 */
        /* <DEDUP_REMOVED lines=12> */
[----:B0-----:R-:W-:Y:S01]  /*0cd0*/  HFMA2 R2, -RZ, RZ, 0, 0 ;  /* 0x00000000ff027431 */ /* 0x001fe200000001ff */
[----:B---3--:R-:W-:-:S05]  /*0ce0*/  IADD3 R8, PT, PT, RZ, -R3, RZ ;  /* 0x80000003ff087210 */ /* 0x008fca0007ffe0ff */
        /* <DEDUP_REMOVED lines=16> */
[----:B------:R-:W-:-:S13]  /*0df0*/  ISETP.NE.AND P0, PT, R2, 0x3, PT ;  /* 0x000000030200780c */ /* 0x000fda0003f05270 */
[----:B-1----:R-:W-:Y:S05]  /*0e00*/  @!P0 BRA `(.L_x_41) ;  /* 0x0000000000948947 */ /* 0x002fea0003800000 */
[----:B------:R-:W0:Y:S01]  /*0e10*/  S2UR UR5, SR_CgaCtaId ;  /* 0x00000000000579c3 */ /* 0x000e220000008800 */
[----:B------:R-:W-:Y:S01]  /*0e20*/  UMOV UR4, 0x400 ;  /* 0x0000040000047882 */ /* 0x000fe20000000000 */
[----:B------:R-:W-:Y:S01]  /*0e30*/  LEA R8, R4, R7, 0xc ;  /* 0x0000000704087211 */ /* 0x000fe200078e60ff */
[----:B------:R-:W-:Y:S01]  /*0e40*/  IMAD R10, R0, 0x48, R7 ;  /* 0x00000048000a7824 */ /* 0x000fe200078e0207 */
[----:B------:R-:W-:Y:S02]  /*0e50*/  IADD3 R6, PT, PT, R6, 0x1, RZ ;  /* 0x0000000106067810 */ /* 0x000fe40007ffe0ff */
        /* <DEDUP_REMOVED lines=9> */
.L_x_42:
[----:B------:R-:W-:Y:S01]  /*0ef0*/  LDS R13, [R12+0x4] ;  /* 0x000004000c0d7984 */ /* 0x000fe20000000800 */
[----:B------:R-:W-:-:S03]  /*0f00*/  IADD3 R8, PT, PT, R8, 0x1, RZ ;  /* 0x0000000108087810 */ /* 0x000fc60007ffe0ff */
[----:B0-2---:R-:W0:Y:S01]  /*0f10*/  LDS R14, [R12+-0xc] ;  /* 0xfffff4000c0e7984 */ /* 0x005e220000000800 */
        /* <DEDUP_REMOVED lines=8> */
[----:B0-----:R-:W-:-:S04]  /*0fa0*/  FADD R13, R13, -R14 ;  /* 0x8000000e0d0d7221 */ /* 0x001fc80000000000 */
[----:B------:R-:W-:Y:S01]  /*0fb0*/  FMUL R13, R13, UR9 ;  /* 0x000000090d0d7c20 */ /* 0x000fe20008400000 */
[----:B--2---:R-:W-:-:S04]  /*0fc0*/  FADD R10, R10, -R11 ;  /* 0x8000000b0a0a7221 */ /* 0x004fc80000000000 */
[----:B------:R-:W-:Y:S01]  /*0fd0*/  FFMA R10, R10, UR8, R13 ;  /* 0x000000080a0a7c23 */ /* 0x000fe2000800000d */
[----:B---3--:R-:W-:-:S04]  /*0fe0*/  FADD R15, R15, -R16 ;  /* 0x800000100f0f7221 */ /* 0x008fc80000000000 */
[----:B------:R-:W-:Y:S01]  /*0ff0*/  FFMA R15, R15, UR10, R10 ;  /* 0x0000000a0f0f7c23 */ /* 0x000fe2000800000a */
[----:B-1----:R-:W-:-:S04]  /*1000*/  IMAD.WIDE R10, R6, 0x4, R2 ;  /* 0x00000004060a7825 */ /* 0x002fc800078e0202 */
[----:B-----5:R-:W-:Y:S01]  /*1010*/  FADD R18, R17, -R18 ;  /* 0x8000001211127221 */ /* 0x020fe20000000000 */
[----:B------:R-:W-:-:S03]  /*1020*/  IMAD R6, R5, 0x40, R6 ;  /* 0x0000004005067824 */ /* 0x000fc600078e0206 */
[----:B------:R-:W-:-:S05]  /*1030*/  FFMA R15, R18, UR11, R15 ;  /* 0x0000000b120f7c23 */ /* 0x000fca000800000f */
[----:B------:R0:W-:Y:S01]  /*1040*/  STG.E desc[UR6][R10.64], R15 ;  /* 0x0000000f0a007986 */ /* 0x0001e2000c101906 */
[----:B------:R-:W-:Y:S05]  /*1050*/  @P0 BRA `(.L_x_42) ;  /* 0xfffffffc00a40947 */ /* 0x000fea000383ffff */
.L_x_41:
[----:B------:R-:W-:Y:S05]  /*1060*/  BSYNC.RECONVERGENT B0 ;  /* 0x0000000000007941 */ /* 0x000fea0003800200 */
.L_x_40:
[----:B------:R-:W-:Y:S05]  /*1070*/  @!P1 EXIT ;  /* 0x000000000000994d */ /* 0x000fea0003800000 */
[----:B------:R-:W1:Y:S01]  /*1080*/  S2UR UR5, SR_CgaCtaId ;  /* 0x00000000000579c3 */ /* 0x000e620000008800 */
[----:B------:R-:W-:Y:S01]  /*1090*/  LEA R6, R9, R0, 0x5 ;  /* 0x0000000009067211 */ /* 0x000fe200078e28ff */
[----:B------:R-:W-:Y:S01]  /*10a0*/  UMOV UR4, 0x400 ;  /* 0x0000040000047882 */ /* 0x000fe20000000000 */
[----:B0-----:R-:W-:Y:S01]  /*10b0*/  LEA R11, R4, R7, 0xc ;  /* 0x00000007040b7211 */ /* 0x001fe200078e60ff */
[----:B------:R-:W-:Y:S01]  /*10c0*/  IMAD R8, R0, 0x48, R7 ;  /* 0x0000004800087824 */ /* 0x000fe200078e0207 */
[C---:B------:R-:W-:Y:S01]  /*10d0*/  LEA R7, R5.reuse, R6, 0x1 ;  /* 0x0000000605077211 */ /* 0x040fe200078e08ff */
[----:B------:R-:W-:Y:S01]  /*10e0*/  IMAD R4, R5, 0x3, R6 ;  /* 0x0000000305047824 */ /* 0x000fe200078e0206 */
[-C--:B------:R-:W-:Y:S01]  /*10f0*/  LEA R13, R9, R11.reuse, 0xb ;  /* 0x0000000b090d7211 */ /* 0x080fe200078e58ff */
[----:B------:R-:W0:Y:S01]  /*1100*/  LDC.64 R2, c[0x0][0x388] ;  /* 0x0000e200ff027b82 */ /* 0x000e220000000a00 */
[----:B------:R-:W-:Y:S01]  /*1110*/  IMAD.IADD R6, R6, 0x1, R5 ;  /* 0x0000000106067824 */ /* 0x000fe200078e0205 */
[----:B------:R-:W3:Y:S01]  /*1120*/  LDCU.128 UR8, c[0x3][URZ] ;  /* 0x00c00000ff0877ac */ /* 0x000ee20008000c00 */
[----:B------:R-:W-:-:S02]  /*1130*/  LEA R9, R4, R11, 0x6 ;  /* 0x0000000b04097211 */ /* 0x000fc400078e30ff */
[----:B------:R-:W-:Y:S01]  /*1140*/  LEA R4, R7, R11, 0x6 ;  /* 0x0000000b07047211 */ /* 0x000fe200078e30ff */
[----:B------:R-:W-:Y:S01]  /*1150*/  IMAD R7, R6, 0x40, R11 ;  /* 0x0000004006077824 */ /* 0x000fe200078e020b */
[----:B-1----:R-:W-:-:S06]  /*1160*/  ULEA UR4, UR5, UR4, 0x18 ;  /* 0x0000000405047291 */ /* 0x002fcc000f8ec0ff */
[----:B------:R-:W-:Y:S02]  /*1170*/  LEA R10, R8, UR4, 0x2 ;  /* 0x00000004080a7c11 */ /* 0x000fe4000f8e10ff */
[----:B------:R-:W-:Y:S02]  /*1180*/  LEA R8, R0, R13, 0x6 ;  /* 0x0000000d00087211 */ /* 0x000fe400078e30ff */
[----:B---3--:R-:W-:-:S07]  /*1190*/  IADD3 R6, PT, PT, R10, 0x14, RZ ;  /* 0x000000140a067810 */ /* 0x008fce0007ffe0ff */
.L_x_43:
[C---:B-1----:R-:W-:Y:S01]  /*11a0*/  IMAD R10, R5.reuse, 0x120, R6 ;  /* 0x00000120050a7824 */ /* 0x042fe200078e0206 */
[----:B------:R-:W-:Y:S01]  /*11b0*/  LDS R13, [R6+0x4] ;  /* 0x00000400060d7984 */ /* 0x000fe20000000800 */
[----:B------:R-:W-:-:S03]  /*11c0*/  LEA R0, R5, R0, 0x2 ;  /* 0x0000000005007211 */ /* 0x000fc600078e10ff */
[----:B--2---:R-:W1:Y:S01]  /*11d0*/  LDS R14, [R6+-0xc] ;  /* 0xfffff400060e7984 */ /* 0x004e620000000800 */
[----:B------:R-:W-:-:S03]  /*11e0*/  ISETP.GE.U32.AND P0, PT, R0, 0x20, PT ;  /* 0x000000200000780c */ /* 0x000fc60003f06070 */
[----:B------:R-:W-:Y:S04]  /*11f0*/  LDS R17, [R10+0x4] ;  /* 0x000004000a117984 */ /* 0x000fe80000000800 */
[----:B------:R-:W2:Y:S04]  /*1200*/  LDS R18, [R10+-0xc] ;  /* 0xfffff4000a127984 */ /* 0x000ea80000000800 */
[----:B------:R-:W-:Y:S04]  /*1210*/  LDS R11, [R6] ;  /* 0x00000000060b7984 */ /* 0x000fe80000000800 */
[----:B------:R-:W3:Y:S04]  /*1220*/  LDS R12, [R6+-0x8] ;  /* 0xfffff800060c7984 */ /* 0x000ee80000000800 */
[----:B------:R-:W-:Y:S04]  /*1230*/  LDS R15, [R10] ;  /* 0x000000000a0f7984 */ /* 0x000fe80000000800 */
[----:B------:R-:W4:Y:S04]  /*1240*/  LDS R16, [R10+-0x8] ;  /* 0xfffff8000a107984 */ /* 0x000f280000000800 */
[----:B------:R-:W-:Y:S04]  /*1250*/  LDS R21, [R6+-0x10] ;  /* 0xfffff00006157984 */ /* 0x000fe80000000800 */
[----:B------:R-:W-:Y:S04]  /*1260*/  LDS R28, [R6+0xc] ;  /* 0x00000c00061c7984 */ /* 0x000fe80000000800 */
[----:B------:R-:W-:Y:S01]  /*1270*/  LDS R27, [R10+-0x14] ;  /* 0xffffec000a1b7984 */ /* 0x000fe20000000800 */
[----:B-1----:R-:W-:-:S04]  /*1280*/  FADD R13, R13, -R14 ;  /* 0x8000000e0d0d7221 */ /* 0x002fc80000000000 */
[----:B------:R-:W-:Y:S01]  /*1290*/  FMUL R14, R13, UR9 ;  /* 0x000000090d0e7c20 */ /* 0x000fe20008400000 */
[----:B--2---:R-:W-:Y:S02]  /*12a0*/  FADD R19, R17, -R18 ;  /* 0x8000001211137221 */ /* 0x004fe40000000000 */
[----:B------:R-:W1:Y:S02]  /*12b0*/  LDS R18, [R6+0x8] ;  /* 0x0000080006127984 */ /* 0x000e640000000800 */
[----:B------:R-:W-:Y:S02]  /*12c0*/  FMUL R19, R19, UR9 ;  /* 0x0000000913137c20 */ /* 0x000fe40008400000 */
[----:B------:R-:W-:Y:S01]  /*12d0*/  LDS R17, [R10+-0x10] ;  /* 0xfffff0000a117984 */ /* 0x000fe20000000800 */
[----:B---3--:R-:W-:Y:S01]  /*12e0*/  FADD R11, R11, -R12 ;  /* 0x8000000c0b0b7221 */ /* 0x008fe20000000000 */
[----:B------:R-:W-:-:S03]  /*12f0*/  IMAD R12, R5, 0x120, R10 ;  /* 0x00000120050c7824 */ /* 0x000fc600078e020a */
[----:B------:R-:W-:Y:S01]  /*1300*/  FFMA R25, R11, UR8, R14 ;  /* 0x000000080b197c23 */ /* 0x000fe2000800000e */
[----:B------:R-:W-:Y:S01]  /*1310*/  IMAD R11, R5, 0x120, R12 ;  /* 0x00000120050b7824 */ /* 0x000fe200078e020c */
[----:B------:R-:W-:Y:S01]  /*1320*/  LDS R22, [R12+0x4] ;  /* 0x000004000c167984 */ /* 0x000fe20000000800 */
[----:B----4-:R-:W-:-:S03]  /*1330*/  FADD R26, R15, -R16 ;  /* 0x800000100f1a7221 */ /* 0x010fc60000000000 */
[----:B------:R-:W-:Y:S01]  /*1340*/  LDS R15, [R12] ;  /* 0x000000000c0f7984 */ /* 0x000fe20000000800 */
[----:B------:R-:W-:-:S03]  /*1350*/  FFMA R26, R26, UR8, R19 ;  /* 0x000000081a1a7c23 */ /* 0x000fc60008000013 */
[----:B------:R-:W2:Y:S04]  /*1360*/  LDS R23, [R12+-0xc] ;  /* 0xfffff4000c177984 */ /* 0x000ea80000000800 */
[----:B------:R-:W3:Y:S04]  /*1370*/  LDS R24, [R12+-0x8] ;  /* 0xfffff8000c187984 */ /* 0x000ee80000000800 */
[----:B------:R-:W-:Y:S04]  /*1380*/  LDS R19, [R12+0x8] ;  /* 0x000008000c137984 */ /* 0x000fe80000000800 */
[----:B------:R-:W4:Y:S04]  /*1390*/  LDS R20, [R12+-0x10] ;  /* 0xfffff0000c147984 */ /* 0x000f280000000800 */
[----:B------:R-:W5:Y:S04]  /*13a0*/  LDS R16, [R10+0x8] ;  /* 0x000008000a107984 */ /* 0x000f680000000800 */
[----:B------:R-:W-:Y:S01]  /*13b0*/  LDS R13, [R11+0x4] ;  /* 0x000004000b0d7984 */ /* 0x000fe20000000800 */
[----:B-1----:R-:W-:-:S03]  /*13c0*/  FADD R18, R18, -R21 ;  /* 0x8000001512127221 */ /* 0x002fc60000000000 */
[----:B------:R-:W1:Y:S01]  /*13d0*/  LDS R14, [R11+-0xc] ;  /* 0xfffff4000b0e7984 */ /* 0x000e620000000800 */
[----:B--2---:R-:W-:-:S03]  /*13e0*/  FADD R22, R22, -R23 ;  /* 0x8000001716167221 */ /* 0x004fc60000000000 */
[----:B------:R-:W-:Y:S01]  /*13f0*/  LDS R23, [R11+0xc] ;  /* 0x00000c000b177984 */ /* 0x000fe20000000800 */
[----:B---3--:R-:W-:Y:S01]  /*1400*/  FADD R24, R15, -R24 ;  /* 0x800000180f187221 */ /* 0x008fe20000000000 */
[----:B------:R-:W-:Y:S01]  /*1410*/  FFMA R15, R18, UR10, R25 ;  /* 0x0000000a120f7c23 */ /* 0x000fe20008000019 */
[----:B------:R-:W-:Y:S01]  /*1420*/  FMUL R21, R22, UR9 ;  /* 0x0000000916157c20 */ /* 0x000fe20008400000 */
[----:B------:R-:W-:Y:S04]  /*1430*/  LDS R18, [R11] ;  /* 0x000000000b127984 */ /* 0x000fe80000000800 */
[----:B------:R-:W-:Y:S01]  /*1440*/  LDS R22, [R11+0x8] ;  /* 0x000008000b167984 */ /* 0x000fe20000000800 */
[----:B----4-:R-:W-:-:S03]  /*1450*/  FADD R20, R19, -R20 ;  /* 0x8000001413147221 */ /* 0x010fc60000000000 */
[----:B------:R-:W2:Y:S01]  /*1460*/  LDS R19, [R11+-0x8] ;  /* 0xfffff8000b137984 */ /* 0x000ea20000000800 */
[----:B-----5:R-:W-:-:S03]  /*1470*/  FADD R17, R16, -R17 ;  /* 0x8000001110117221 */ /* 0x020fc60000000000 */
[----:B------:R3:W4:Y:S01]  /*1480*/  LDS R25, [R6+-0x14] ;  /* 0xffffec0006197984 */ /* 0x0007220000000800 */
[----:B------:R-:W-:Y:S01]  /*1490*/  FFMA R16, R17, UR10, R26 ;  /* 0x0000000a11107c23 */ /* 0x000fe2000800001a */
[----:B------:R-:W-:Y:S02]  /*14a0*/  FFMA R17, R24, UR8, R21 ;  /* 0x0000000818117c23 */ /* 0x000fe40008000015 */
[----:B------:R-:W5:Y:S01]  /*14b0*/  LDS R26, [R11+-0x14] ;  /* 0xffffec000b1a7984 */ /* 0x000f620000000800 */
[----:B-1----:R-:W-:Y:S01]  /*14c0*/  FADD R29, R13, -R14 ;  /* 0x8000000e0d1d7221 */ /* 0x002fe20000000000 */
[----:B------:R-:W-:Y:S02]  /*14d0*/  FFMA R17, R20, UR10, R17 ;  /* 0x0000000a14117c23 */ /* 0x000fe40008000011 */
[----:B------:R-:W1:Y:S01]  /*14e0*/  LDS R13, [R11+-0x10] ;  /* 0xfffff0000b0d7984 */ /* 0x000e620000000800 */
[----:B------:R-:W-:Y:S01]  /*14f0*/  FMUL R29, R29, UR9 ;  /* 0x000000091d1d7c20 */ /* 0x000fe20008400000 */
[----:B---3--:R-:W-:-:S02]  /*1500*/  IMAD R6, R5, 0x480, R6 ;  /* 0x0000048005067824 */ /* 0x008fc400078e0206 */
[----:B------:R0:W3:Y:S04]  /*1510*/  LDS R14, [R10+0xc] ;  /* 0x00000c000a0e7984 */ /* 0x0000e80000000800 */
[----:B------:R-:W-:Y:S04]  /*1520*/  LDS R21, [R12+0xc] ;  /* 0x00000c000c157984 */ /* 0x000fe80000000800 */
[----:B------:R3:W3:Y:S01]  /*1530*/  LDS R24, [R12+-0x14] ;  /* 0xffffec000c187984 */ /* 0x0006e20000000800 */
[----:B0-----:R-:W-:Y:S01]  /*1540*/  IMAD.WIDE R10, R8, 0x4, R2 ;  /* 0x00000004080a7825 */ /* 0x001fe200078e0202 */
[----:B------:R-:W-:-:S03]  /*1550*/  LEA R8, R5, R8, 0x8 ;  /* 0x0000000805087211 */ /* 0x000fc600078e40ff */
[----:B--2---:R-:W-:-:S04]  /*1560*/  FADD R18, R18, -R19 ;  /* 0x8000001312127221 */ /* 0x004fc80000000000 */
[----:B------:R-:W-:Y:S01]  /*1570*/  FFMA R18, R18, UR8, R29 ;  /* 0x0000000812127c23 */ /* 0x000fe2000800001d */
[----:B----4-:R-:W-:Y:S01]  /*1580*/  FADD R28, R28, -R25 ;  /* 0x800000191c1c7221 */ /* 0x010fe20000000000 */
[----:B-----5:R-:W-:-:S03]  /*1590*/  FADD R26, R23, -R26 ;  /* 0x8000001a171a7221 */ /* 0x020fc60000000000 */
[----:B------:R-:W-:Y:S01]  /*15a0*/  FFMA R19, R28, UR11, R15 ;  /* 0x0000000b1c137c23 */ /* 0x000fe2000800000f */
[----:B-1----:R-:W-:-:S04]  /*15b0*/  FADD R13, R22, -R13 ;  /* 0x8000000d160d7221 */ /* 0x002fc80000000000 */
[----:B------:R1:W-:Y:S01]  /*15c0*/  STG.E desc[UR6][R10.64], R19 ;  /* 0x000000130a007986 */ /* 0x0003e2000c101906 */
[----:B------:R-:W-:Y:S01]  /*15d0*/  FFMA R13, R13, UR10, R18 ;  /* 0x0000000a0d0d7c23 */ /* 0x000fe20008000012 */
[----:B---3--:R-:W-:Y:S01]  /*15e0*/  FADD R27, R14, -R27 ;  /* 0x8000001b0e1b7221 */ /* 0x008fe20000000000 */
[----:B------:R-:W-:-:S04]  /*15f0*/  IMAD.WIDE R14, R4, 0x4, R2 ;  /* 0x00000004040e7825 */ /* 0x000fc800078e0202 */
[----:B------:R-:W-:Y:S01]  /*1600*/  FFMA R23, R26, UR11, R13 ;  /* 0x0000000b1a177c23 */ /* 0x000fe2000800000d */
[----:B------:R-:W-:Y:S01]  /*1610*/  FFMA R27, R27, UR11, R16 ;  /* 0x0000000b1b1b7c23 */ /* 0x000fe20008000010 */
[----:B------:R-:W-:Y:S01]  /*1620*/  IMAD.WIDE R12, R7, 0x4, R2 ;  /* 0x00000004070c7825 */ /* 0x000fe200078e0202 */
[----:B------:R-:W-:-:S03]  /*1630*/  LEA R7, R5, R7, 0x8 ;  /* 0x0000000705077211 */ /* 0x000fc600078e40ff */
[----:B------:R-:W-:Y:S01]  /*1640*/  FADD R24, R21, -R24 ;  /* 0x8000001815187221 */ /* 0x000fe20000000000 */
[----:B------:R-:W-:Y:S01]  /*1650*/  IMAD R4, R5, 0x100, R4 ;  /* 0x0000010005047824 */ /* 0x000fe200078e0204 */
[----:B------:R1:W-:Y:S02]  /*1660*/  STG.E desc[UR6][R12.64], R27 ;  /* 0x0000001b0c007986 */ /* 0x0003e4000c101906 */
[----:B------:R-:W-:Y:S01]  /*1670*/  FFMA R21, R24, UR11, R17 ;  /* 0x0000000b18157c23 */ /* 0x000fe20008000011 */
[----:B------:R-:W-:Y:S01]  /*1680*/  IMAD.WIDE R16, R9, 0x4, R2 ;  /* 0x0000000409107825 */ /* 0x000fe200078e0202 */
[----:B------:R-:W-:-:S03]  /*1690*/  LEA R9, R5, R9, 0x8 ;  /* 0x0000000905097211 */ /* 0x000fc600078e40ff */
[----:B------:R1:W-:Y:S04]  /*16a0*/  STG.E desc[UR6][R14.64], R21 ;  /* 0x000000150e007986 */ /* 0x0003e8000c101906 */
[----:B------:R1:W-:Y:S01]  /*16b0*/  STG.E desc[UR6][R16.64], R23 ;  /* 0x0000001710007986 */ /* 0x0003e2000c101906 */
[----:B------:R-:W-:Y:S05]  /*16c0*/  @!P0 BRA `(.L_x_43) ;  /* 0xfffffff800b48947 */ /* 0x000fea000383ffff */
[----:B------:R-:W-:Y:S05]  /*16d0*/  EXIT ;  /* 0x000000000000794d */ /* 0x000fea0003800000 */
.L_x_44:
        /* <DEDUP_REMOVED lines=10> */
.L_x_50:


//--------------------- .text._Z12derivative_xPKfPf --------------------------
	.section	.text._Z12derivative_xPKfPf,"ax",@progbits
	.align	128
        .global         _Z12derivative_xPKfPf
        .type           _Z12derivative_xPKfPf,@function
        .size           _Z12derivative_xPKfPf,(.L_x_51 - _Z12derivative_xPKfPf)
        .other          _Z12derivative_xPKfPf,@"STO_CUDA_ENTRY STV_DEFAULT"
_Z12derivative_xPKfPf:
.text._Z12derivative_xPKfPf:
[----:B------:R-:W-:Y:S01]  /*0000*/  LDC R1, c[0x0][0x37c] ;  /* 0x0000df00ff017b82 */ /* 0x000fe20000000800 */
[----:B------:R-:W0:Y:S07]  /*0010*/  S2R R4, SR_TID.Y ;  /* 0x0000000000047919 */ /* 0x000e2e0000002200 */
[----:B------:R-:W1:Y:S01]  /*0020*/  S2UR UR4, SR_CTAID.Y ;  /* 0x00000000000479c3 */ /* 0x000e620000002600 */
[----:B------:R-:W2:Y:S01]  /*0030*/  LDCU.64 UR6, c[0x0][0x358] ;  /* 0x00006b00ff0677ac */ /* 0x000ea20008000a00 */
[----:B------:R-:W3:Y:S01]  /*0040*/  S2R R9, SR_TID.X ;  /* 0x0000000000097919 */ /* 0x000ee20000002100 */
[----:B------:R-:W4:Y:S05]  /*0050*/  LDCU.128 UR8, c[0x3][URZ] ;  /* 0x00c00000ff0877ac */ /* 0x000f2a0008000c00 */
[----:B------:R-:W0:Y:S08]  /*0060*/  S2UR UR5, SR_CTAID.X ;  /* 0x00000000000579c3 */ /* 0x000e300000002500 */
[----:B------:R-:W0:Y:S08]  /*0070*/  LDC R5, c[0x0][0x364] ;  /* 0x0000d900ff057b82 */ /* 0x000e300000000800 */
[----:B------:R-:W5:Y:S01]  /*0080*/  LDC.64 R2, c[0x0][0x380] ;  /* 0x0000e000ff027b82 */ /* 0x000f620000000a00 */
[----:B-1----:R-:W-:-:S06]  /*0090*/  USHF.L.U32 UR4, UR4, 0xc, URZ ;  /* 0x0000000c04047899 */ /* 0x002fcc00080006ff */
[----:B---3--:R-:W-:Y:S01]  /*00a0*/  LOP3.LUT R0, R9, UR4, RZ, 0xfc, !PT ;  /* 0x0000000409007c12 */ /* 0x008fe2000f8efcff */
[----:B0-----:R-:W-:-:S05]  /*00b0*/  IMAD R5, R5, UR5, R4 ;  /* 0x0000000505057c24 */ /* 0x001fca000f8e0204 */
[----:B------:R-:W-:-:S05]  /*00c0*/  LEA R5, R5, R0, 0x6 ;  /* 0x0000000005057211 */ /* 0x000fca00078e30ff */
[----:B-----5:R-:W-:-:S06]  /*00d0*/  IMAD.WIDE.U32 R2, R5, 0x4, R2 ;  /* 0x0000000405027825 */ /* 0x020fcc00078e0002 */
[----:B--2---:R-:W2:Y:S01]  /*00e0*/  LDG.E R2, desc[UR6][R2.64] ;  /* 0x0000000602027981 */ /* 0x004ea2000c1e1900 */
[----:B------:R-:W-:Y:S02]  /*00f0*/  MOV R0, 0x400 ;  /* 0x0000040000007802 */ /* 0x000fe40000000f00 */
[----:B------:R-:W-:Y:S01]  /*0100*/  ISETP.GT.U32.AND P0, PT, R9, 0x3, PT ;  /* 0x000000030900780c */ /* 0x000fe20003f04070 */
[----:B------:R-:W0:Y:S02]  /*0110*/  S2R R7, SR_CgaCtaId ;  /* 0x0000000000077919 */ /* 0x000e240000008800 */
[----:B0-----:R-:W-:-:S05]  /*0120*/  LEA R0, R7, R0, 0x18 ;  /* 0x0000000007007211 */ /* 0x001fca00078ec0ff */
[----:B------:R-:W-:-:S05]  /*0130*/  IMAD R0, R4, 0x120, R0 ;  /* 0x0000012004007824 */ /* 0x000fca00078e0200 */
[----:B------:R-:W-:-:S05]  /*0140*/  LEA R7, R9, R0, 0x2 ;  /* 0x0000000009077211 */ /* 0x000fca00078e10ff */
[----:B--2---:R0:W-:Y:S01]  /*0150*/  STS [R7+0x10], R2 ;  /* 0x0000100207007388 */ /* 0x0041e20000000800 */
[----:B------:R-:W-:Y:S08]  /*0160*/  BAR.SYNC.DEFER_BLOCKING 0x0 ;  /* 0x0000000000007b1d */ /* 0x000ff00000010000 */
[----:B0-----:R-:W0:Y:S01]  /*0170*/  LDC.64 R2, c[0x0][0x388] ;  /* 0x0000e200ff027b82 */ /* 0x001e220000000a00 */
[----:B------:R-:W1:Y:S04]  /*0180*/  @!P0 LDS R0, [R7+0xfc] ;  /* 0x0000fc0007008984 */ /* 0x000e680000000800 */
[----:B------:R-:W2:Y:S01]  /*0190*/  @!P0 LDS R4, [R7+0x14] ;  /* 0x0000140007048984 */ /* 0x000ea20000000800 */
[----:B0-----:R-:W-:-:S03]  /*01a0*/  IMAD.WIDE.U32 R2, R5, 0x4, R2 ;  /* 0x0000000405027825 */ /* 0x001fc600078e0002 */
        /* <DEDUP_REMOVED lines=10> */
[----:B------:R-:W3:Y:S01]  /*0250*/  LDS R15, [R7] ;  /* 0x00000000070f7984 */ /* 0x000ee20000000800 */
[----:B0-----:R-:W-:Y:S01]  /*0260*/  FADD R8, R8, -R11 ;  /* 0x8000000b08087221 */ /* 0x001fe20000000000 */
[----:B-1----:R-:W-:-:S03]  /*0270*/  FADD R6, R6, -R9 ;  /* 0x8000000906067221 */ /* 0x002fc60000000000 */
[----:B----4-:R-:W-:-:S04]  /*0280*/  FMUL R9, R8, UR9 ;  /* 0x0000000908097c20 */ /* 0x010fc80008400000 */
[----:B------:R-:W-:Y:S01]  /*0290*/  FFMA R6, R6, UR8, R9 ;  /* 0x0000000806067c23 */ /* 0x000fe20008000009 */
[----:B--2---:R-:W-:-:S04]  /*02a0*/  FADD R13, R10, -R13 ;  /* 0x8000000d0a0d7221 */ /* 0x004fc80000000000 */
[----:B------:R-:W-:Y:S01]  /*02b0*/  FFMA R6, R13, UR10, R6 ;  /* 0x0000000a0d067c23 */ /* 0x000fe20008000006 */
[----:B---3--:R-:W-:-:S04]  /*02c0*/  FADD R15, R12, -R15 ;  /* 0x8000000f0c0f7221 */ /* 0x008fc80000000000 */
[----:B------:R-:W-:-:S05]  /*02d0*/  FFMA R15, R15, UR11, R6 ;  /* 0x0000000b0f0f7c23 */ /* 0x000fca0008000006 */
[----:B------:R-:W-:Y:S01]  /*02e0*/  STG.E desc[UR6][R2.64], R15 ;  /* 0x0000000f02007986 */ /* 0x000fe2000c101906 */
[----:B------:R-:W-:Y:S05]  /*02f0*/  EXIT ;  /* 0x000000000000794d */ /* 0x000fea0003800000 */
.L_x_45:
        /* <DEDUP_REMOVED lines=16> */
.L_x_51:


//--------------------- .nv.shared._Z22derivative_z_l_pencilsPKfPf --------------------------
	.section	.nv.shared._Z22derivative_z_l_pencilsPKfPf,"aw",@nobits
	.sectionflags	@""
	.align	4
.nv.shared._Z22derivative_z_l_pencilsPKfPf:
	.zero		10240


//--------------------- .nv.shared.reserved.0     --------------------------
	.section	.nv.shared.reserved.0,"aw",@nobits
	.weak		__nv_reservedSMEM_offset_0_alias
	.size		__nv_reservedSMEM_offset_0_alias, 0, 64
	.other		__nv_reservedSMEM_offset_0_alias,@"STO_CUDA_RESERVED_SHARED STV_DEFAULT"
__nv_reservedSMEM_offset_0_alias:
	.zero		0
	.zero		64


//--------------------- .nv.shared._Z12derivative_zPKfPf --------------------------
	.section	.nv.shared._Z12derivative_zPKfPf,"aw",@nobits
	.sectionflags	@""
	.align	4
.nv.shared._Z12derivative_zPKfPf:
	.zero		2176


//--------------------- .nv.shared._Z22derivative_y_l_pencilsPKfPf --------------------------
	.section	.nv.shared._Z22derivative_y_l_pencilsPKfPf,"aw",@nobits
	.sectionflags	@""
	.align	4
.nv.shared._Z22derivative_y_l_pencilsPKfPf:
	.zero		10240


//--------------------- .nv.shared._Z12derivative_yPKfPf --------------------------
	.section	.nv.shared._Z12derivative_yPKfPf,"aw",@nobits
	.sectionflags	@""
	.align	4
.nv.shared._Z12derivative_yPKfPf:
	.zero		2176


//--------------------- .nv.shared._Z22derivative_x_l_pencilsPKfPf --------------------------
	.section	.nv.shared._Z22derivative_x_l_pencilsPKfPf,"aw",@nobits
	.sectionflags	@""
	.align	4
.nv.shared._Z22derivative_x_l_pencilsPKfPf:
	.zero		10240


//--------------------- .nv.shared._Z12derivative_xPKfPf --------------------------
	.section	.nv.shared._Z12derivative_xPKfPf,"aw",@nobits
	.sectionflags	@""
	.align	4
.nv.shared._Z12derivative_xPKfPf:
	.zero		2176


//--------------------- .nv.constant0._Z22derivative_z_l_pencilsPKfPf --------------------------
	.section	.nv.constant0._Z22derivative_z_l_pencilsPKfPf,"a",@progbits
	.sectionflags	@""
	.align	4
.nv.constant0._Z22derivative_z_l_pencilsPKfPf:
	.zero		912


//--------------------- .nv.constant0._Z12derivative_zPKfPf --------------------------
	.section	.nv.constant0._Z12derivative_zPKfPf,"a",@progbits
	.sectionflags	@""
	.align	4
.nv.constant0._Z12derivative_zPKfPf:
	.zero		912


//--------------------- .nv.constant0._Z22derivative_y_l_pencilsPKfPf --------------------------
	.section	.nv.constant0._Z22derivative_y_l_pencilsPKfPf,"a",@progbits
	.sectionflags	@""
	.align	4
.nv.constant0._Z22derivative_y_l_pencilsPKfPf:
	.zero		912


//--------------------- .nv.constant0._Z12derivative_yPKfPf --------------------------
	.section	.nv.constant0._Z12derivative_yPKfPf,"a",@progbits
	.sectionflags	@""
	.align	4
.nv.constant0._Z12derivative_yPKfPf:
	.zero		912


//--------------------- .nv.constant0._Z22derivative_x_l_pencilsPKfPf --------------------------
	.section	.nv.constant0._Z22derivative_x_l_pencilsPKfPf,"a",@progbits
	.sectionflags	@""
	.align	4
.nv.constant0._Z22derivative_x_l_pencilsPKfPf:
	.zero		912


//--------------------- .nv.constant0._Z12derivative_xPKfPf --------------------------
	.section	.nv.constant0._Z12derivative_xPKfPf,"a",@progbits
	.sectionflags	@""
	.align	4
.nv.constant0._Z12derivative_xPKfPf:
	.zero		912


//--------------------- SYMBOLS --------------------------

	.type		.nv.reservedSmem.offset0,@object
	.size		.nv.reservedSmem.offset0,0x4
	.type		.nv.reservedSmem.cap,@object
	.size		.nv.reservedSmem.cap,0x4
